//
// Generated by NVIDIA NVVM Compiler
//
// Compiler Build ID: CL-36424714
// Cuda compilation tools, release 13.0, V13.0.88
// Based on NVVM 20.0.0
//

.version 9.0
.target sm_100
.address_size 64

	// .globl	_Z12SSSP_kernel1PiS_S_PbS_S_i

.visible .entry _Z12SSSP_kernel1PiS_S_PbS_S_i(
	.param .u64 .ptr .align 1 _Z12SSSP_kernel1PiS_S_PbS_S_i_param_0,
	.param .u64 .ptr .align 1 _Z12SSSP_kernel1PiS_S_PbS_S_i_param_1,
	.param .u64 .ptr .align 1 _Z12SSSP_kernel1PiS_S_PbS_S_i_param_2,
	.param .u64 .ptr .align 1 _Z12SSSP_kernel1PiS_S_PbS_S_i_param_3,
	.param .u64 .ptr .align 1 _Z12SSSP_kernel1PiS_S_PbS_S_i_param_4,
	.param .u64 .ptr .align 1 _Z12SSSP_kernel1PiS_S_PbS_S_i_param_5,
	.param .u32 _Z12SSSP_kernel1PiS_S_PbS_S_i_param_6
)
{
	.reg .pred 	%p<45>;
	.reg .b16 	%rs<9>;
	.reg .b32 	%r<727>;
	.reg .b64 	%rd<335>;

	ld.param.u64 	%rd27, [_Z12SSSP_kernel1PiS_S_PbS_S_i_param_0];
	ld.param.u64 	%rd28, [_Z12SSSP_kernel1PiS_S_PbS_S_i_param_1];
	ld.param.u64 	%rd29, [_Z12SSSP_kernel1PiS_S_PbS_S_i_param_2];
	ld.param.u64 	%rd30, [_Z12SSSP_kernel1PiS_S_PbS_S_i_param_3];
	ld.param.u64 	%rd31, [_Z12SSSP_kernel1PiS_S_PbS_S_i_param_4];
	ld.param.u64 	%rd32, [_Z12SSSP_kernel1PiS_S_PbS_S_i_param_5];
	ld.param.u32 	%r86, [_Z12SSSP_kernel1PiS_S_PbS_S_i_param_6];
	cvta.to.global.u64 	%rd1, %rd32;
	cvta.to.global.u64 	%rd2, %rd29;
	cvta.to.global.u64 	%rd3, %rd31;
	cvta.to.global.u64 	%rd4, %rd28;
	cvta.to.global.u64 	%rd5, %rd27;
	cvta.to.global.u64 	%rd6, %rd30;
	mov.u32 	%r87, %tid.x;
	shl.b32 	%r88, %r87, 2;
	and.b32  	%r89, %r88, 3968;
	and.b32  	%r90, %r87, 31;
	or.b32  	%r91, %r89, %r90;
	mov.u32 	%r92, %ctaid.x;
	mov.u32 	%r93, %ntid.x;
	mul.lo.s32 	%r94, %r92, %r93;
	shl.b32 	%r95, %r94, 2;
	add.s32 	%r1, %r91, %r95;
	setp.ge.s32 	%p1, %r1, %r86;
	@%p1 bra 	$L__BB0_15;
	cvt.s64.s32 	%rd33, %r1;
	add.s64 	%rd7, %rd6, %rd33;
	ld.global.u8 	%rs1, [%rd7];
	setp.eq.s16 	%p2, %rs1, 0;
	@%p2 bra 	$L__BB0_15;
	mov.b16 	%rs2, 0;
	st.global.u8 	[%rd7], %rs2;
	mul.wide.s32 	%rd34, %r1, 4;
	add.s64 	%rd35, %rd5, %rd34;
	ld.global.u32 	%r701, [%rd35];
	mul.wide.s32 	%rd36, %r701, 4;
	add.s64 	%rd37, %rd4, %rd36;
	ld.global.u32 	%r3, [%rd37];
	setp.lt.s32 	%p3, %r3, 1;
	@%p3 bra 	$L__BB0_15;
	add.s64 	%rd8, %rd3, %rd34;
	add.s32 	%r96, %r701, 1;
	add.s32 	%r97, %r3, %r701;
	max.s32 	%r98, %r97, %r96;
	sub.s32 	%r4, %r98, %r701;
	and.b32  	%r5, %r4, 15;
	sub.s32 	%r99, %r701, %r98;
	setp.gt.u32 	%p4, %r99, -16;
	@%p4 bra 	$L__BB0_6;
	and.b32  	%r100, %r4, -16;
	neg.s32 	%r699, %r100;
	add.s64 	%rd9, %rd2, 32;
	add.s64 	%rd10, %rd4, 32;
$L__BB0_5:
	.pragma "nounroll";
	mul.wide.s32 	%rd39, %r701, 4;
	add.s64 	%rd40, %rd9, %rd39;
	add.s64 	%rd41, %rd10, %rd39;
	ld.global.u32 	%r101, [%rd41+-28];
	mul.wide.s32 	%rd42, %r101, 4;
	add.s64 	%rd43, %rd1, %rd42;
	ld.global.u32 	%r102, [%rd8];
	ld.global.u32 	%r103, [%rd40+-28];
	add.s32 	%r104, %r103, %r102;
	atom.global.min.s32 	%r105, [%rd43], %r104;
	ld.global.u32 	%r106, [%rd41+-24];
	mul.wide.s32 	%rd44, %r106, 4;
	add.s64 	%rd45, %rd1, %rd44;
	ld.global.u32 	%r107, [%rd8];
	ld.global.u32 	%r108, [%rd40+-24];
	add.s32 	%r109, %r108, %r107;
	atom.global.min.s32 	%r110, [%rd45], %r109;
	ld.global.u32 	%r111, [%rd41+-20];
	mul.wide.s32 	%rd46, %r111, 4;
	add.s64 	%rd47, %rd1, %rd46;
	ld.global.u32 	%r112, [%rd8];
	ld.global.u32 	%r113, [%rd40+-20];
	add.s32 	%r114, %r113, %r112;
	atom.global.min.s32 	%r115, [%rd47], %r114;
	ld.global.u32 	%r116, [%rd41+-16];
	mul.wide.s32 	%rd48, %r116, 4;
	add.s64 	%rd49, %rd1, %rd48;
	ld.global.u32 	%r117, [%rd8];
	ld.global.u32 	%r118, [%rd40+-16];
	add.s32 	%r119, %r118, %r117;
	atom.global.min.s32 	%r120, [%rd49], %r119;
	ld.global.u32 	%r121, [%rd41+-12];
	mul.wide.s32 	%rd50, %r121, 4;
	add.s64 	%rd51, %rd1, %rd50;
	ld.global.u32 	%r122, [%rd8];
	ld.global.u32 	%r123, [%rd40+-12];
	add.s32 	%r124, %r123, %r122;
	atom.global.min.s32 	%r125, [%rd51], %r124;
	ld.global.u32 	%r126, [%rd41+-8];
	mul.wide.s32 	%rd52, %r126, 4;
	add.s64 	%rd53, %rd1, %rd52;
	ld.global.u32 	%r127, [%rd8];
	ld.global.u32 	%r128, [%rd40+-8];
	add.s32 	%r129, %r128, %r127;
	atom.global.min.s32 	%r130, [%rd53], %r129;
	ld.global.u32 	%r131, [%rd41+-4];
	mul.wide.s32 	%rd54, %r131, 4;
	add.s64 	%rd55, %rd1, %rd54;
	ld.global.u32 	%r132, [%rd8];
	ld.global.u32 	%r133, [%rd40+-4];
	add.s32 	%r134, %r133, %r132;
	atom.global.min.s32 	%r135, [%rd55], %r134;
	ld.global.u32 	%r136, [%rd41];
	mul.wide.s32 	%rd56, %r136, 4;
	add.s64 	%rd57, %rd1, %rd56;
	ld.global.u32 	%r137, [%rd8];
	ld.global.u32 	%r138, [%rd40];
	add.s32 	%r139, %r138, %r137;
	atom.global.min.s32 	%r140, [%rd57], %r139;
	ld.global.u32 	%r141, [%rd41+4];
	mul.wide.s32 	%rd58, %r141, 4;
	add.s64 	%rd59, %rd1, %rd58;
	ld.global.u32 	%r142, [%rd8];
	ld.global.u32 	%r143, [%rd40+4];
	add.s32 	%r144, %r143, %r142;
	atom.global.min.s32 	%r145, [%rd59], %r144;
	ld.global.u32 	%r146, [%rd41+8];
	mul.wide.s32 	%rd60, %r146, 4;
	add.s64 	%rd61, %rd1, %rd60;
	ld.global.u32 	%r147, [%rd8];
	ld.global.u32 	%r148, [%rd40+8];
	add.s32 	%r149, %r148, %r147;
	atom.global.min.s32 	%r150, [%rd61], %r149;
	ld.global.u32 	%r151, [%rd41+12];
	mul.wide.s32 	%rd62, %r151, 4;
	add.s64 	%rd63, %rd1, %rd62;
	ld.global.u32 	%r152, [%rd8];
	ld.global.u32 	%r153, [%rd40+12];
	add.s32 	%r154, %r153, %r152;
	atom.global.min.s32 	%r155, [%rd63], %r154;
	ld.global.u32 	%r156, [%rd41+16];
	mul.wide.s32 	%rd64, %r156, 4;
	add.s64 	%rd65, %rd1, %rd64;
	ld.global.u32 	%r157, [%rd8];
	ld.global.u32 	%r158, [%rd40+16];
	add.s32 	%r159, %r158, %r157;
	atom.global.min.s32 	%r160, [%rd65], %r159;
	ld.global.u32 	%r161, [%rd41+20];
	mul.wide.s32 	%rd66, %r161, 4;
	add.s64 	%rd67, %rd1, %rd66;
	ld.global.u32 	%r162, [%rd8];
	ld.global.u32 	%r163, [%rd40+20];
	add.s32 	%r164, %r163, %r162;
	atom.global.min.s32 	%r165, [%rd67], %r164;
	ld.global.u32 	%r166, [%rd41+24];
	mul.wide.s32 	%rd68, %r166, 4;
	add.s64 	%rd69, %rd1, %rd68;
	ld.global.u32 	%r167, [%rd8];
	ld.global.u32 	%r168, [%rd40+24];
	add.s32 	%r169, %r168, %r167;
	atom.global.min.s32 	%r170, [%rd69], %r169;
	ld.global.u32 	%r171, [%rd41+28];
	mul.wide.s32 	%rd70, %r171, 4;
	add.s64 	%rd71, %rd1, %rd70;
	ld.global.u32 	%r172, [%rd8];
	ld.global.u32 	%r173, [%rd40+28];
	add.s32 	%r174, %r173, %r172;
	atom.global.min.s32 	%r175, [%rd71], %r174;
	add.s32 	%r701, %r701, 16;
	ld.global.u32 	%r176, [%rd41+32];
	mul.wide.s32 	%rd72, %r176, 4;
	add.s64 	%rd73, %rd1, %rd72;
	ld.global.u32 	%r177, [%rd8];
	ld.global.u32 	%r178, [%rd40+32];
	add.s32 	%r179, %r178, %r177;
	atom.global.min.s32 	%r180, [%rd73], %r179;
	add.s32 	%r699, %r699, 16;
	setp.ne.s32 	%p5, %r699, 0;
	@%p5 bra 	$L__BB0_5;
$L__BB0_6:
	setp.eq.s32 	%p6, %r5, 0;
	@%p6 bra 	$L__BB0_15;
	and.b32  	%r12, %r4, 7;
	setp.lt.u32 	%p7, %r5, 8;
	@%p7 bra 	$L__BB0_9;
	mul.wide.s32 	%rd74, %r701, 4;
	add.s64 	%rd75, %rd4, %rd74;
	ld.global.u32 	%r181, [%rd75+4];
	mul.wide.s32 	%rd76, %r181, 4;
	add.s64 	%rd77, %rd1, %rd76;
	ld.global.u32 	%r182, [%rd8];
	add.s64 	%rd78, %rd2, %rd74;
	ld.global.u32 	%r183, [%rd78+4];
	add.s32 	%r184, %r183, %r182;
	atom.global.min.s32 	%r185, [%rd77], %r184;
	ld.global.u32 	%r186, [%rd75+8];
	mul.wide.s32 	%rd79, %r186, 4;
	add.s64 	%rd80, %rd1, %rd79;
	ld.global.u32 	%r187, [%rd8];
	ld.global.u32 	%r188, [%rd78+8];
	add.s32 	%r189, %r188, %r187;
	atom.global.min.s32 	%r190, [%rd80], %r189;
	ld.global.u32 	%r191, [%rd75+12];
	mul.wide.s32 	%rd81, %r191, 4;
	add.s64 	%rd82, %rd1, %rd81;
	ld.global.u32 	%r192, [%rd8];
	ld.global.u32 	%r193, [%rd78+12];
	add.s32 	%r194, %r193, %r192;
	atom.global.min.s32 	%r195, [%rd82], %r194;
	ld.global.u32 	%r196, [%rd75+16];
	mul.wide.s32 	%rd83, %r196, 4;
	add.s64 	%rd84, %rd1, %rd83;
	ld.global.u32 	%r197, [%rd8];
	ld.global.u32 	%r198, [%rd78+16];
	add.s32 	%r199, %r198, %r197;
	atom.global.min.s32 	%r200, [%rd84], %r199;
	ld.global.u32 	%r201, [%rd75+20];
	mul.wide.s32 	%rd85, %r201, 4;
	add.s64 	%rd86, %rd1, %rd85;
	ld.global.u32 	%r202, [%rd8];
	ld.global.u32 	%r203, [%rd78+20];
	add.s32 	%r204, %r203, %r202;
	atom.global.min.s32 	%r205, [%rd86], %r204;
	ld.global.u32 	%r206, [%rd75+24];
	mul.wide.s32 	%rd87, %r206, 4;
	add.s64 	%rd88, %rd1, %rd87;
	ld.global.u32 	%r207, [%rd8];
	ld.global.u32 	%r208, [%rd78+24];
	add.s32 	%r209, %r208, %r207;
	atom.global.min.s32 	%r210, [%rd88], %r209;
	ld.global.u32 	%r211, [%rd75+28];
	mul.wide.s32 	%rd89, %r211, 4;
	add.s64 	%rd90, %rd1, %rd89;
	ld.global.u32 	%r212, [%rd8];
	ld.global.u32 	%r213, [%rd78+28];
	add.s32 	%r214, %r213, %r212;
	atom.global.min.s32 	%r215, [%rd90], %r214;
	add.s32 	%r701, %r701, 8;
	ld.global.u32 	%r216, [%rd75+32];
	mul.wide.s32 	%rd91, %r216, 4;
	add.s64 	%rd92, %rd1, %rd91;
	ld.global.u32 	%r217, [%rd8];
	ld.global.u32 	%r218, [%rd78+32];
	add.s32 	%r219, %r218, %r217;
	atom.global.min.s32 	%r220, [%rd92], %r219;
$L__BB0_9:
	setp.eq.s32 	%p8, %r12, 0;
	@%p8 bra 	$L__BB0_15;
	and.b32  	%r15, %r4, 3;
	setp.lt.u32 	%p9, %r12, 4;
	@%p9 bra 	$L__BB0_12;
	mul.wide.s32 	%rd93, %r701, 4;
	add.s64 	%rd94, %rd4, %rd93;
	ld.global.u32 	%r221, [%rd94+4];
	mul.wide.s32 	%rd95, %r221, 4;
	add.s64 	%rd96, %rd1, %rd95;
	ld.global.u32 	%r222, [%rd8];
	add.s64 	%rd97, %rd2, %rd93;
	ld.global.u32 	%r223, [%rd97+4];
	add.s32 	%r224, %r223, %r222;
	atom.global.min.s32 	%r225, [%rd96], %r224;
	ld.global.u32 	%r226, [%rd94+8];
	mul.wide.s32 	%rd98, %r226, 4;
	add.s64 	%rd99, %rd1, %rd98;
	ld.global.u32 	%r227, [%rd8];
	ld.global.u32 	%r228, [%rd97+8];
	add.s32 	%r229, %r228, %r227;
	atom.global.min.s32 	%r230, [%rd99], %r229;
	ld.global.u32 	%r231, [%rd94+12];
	mul.wide.s32 	%rd100, %r231, 4;
	add.s64 	%rd101, %rd1, %rd100;
	ld.global.u32 	%r232, [%rd8];
	ld.global.u32 	%r233, [%rd97+12];
	add.s32 	%r234, %r233, %r232;
	atom.global.min.s32 	%r235, [%rd101], %r234;
	add.s32 	%r701, %r701, 4;
	ld.global.u32 	%r236, [%rd94+16];
	mul.wide.s32 	%rd102, %r236, 4;
	add.s64 	%rd103, %rd1, %rd102;
	ld.global.u32 	%r237, [%rd8];
	ld.global.u32 	%r238, [%rd97+16];
	add.s32 	%r239, %r238, %r237;
	atom.global.min.s32 	%r240, [%rd103], %r239;
$L__BB0_12:
	setp.eq.s32 	%p10, %r15, 0;
	@%p10 bra 	$L__BB0_15;
	add.s64 	%rd11, %rd4, 4;
	add.s64 	%rd12, %rd2, 4;
	neg.s32 	%r704, %r15;
$L__BB0_14:
	.pragma "nounroll";
	mul.wide.s32 	%rd104, %r701, 4;
	add.s64 	%rd105, %rd11, %rd104;
	add.s32 	%r701, %r701, 1;
	add.s64 	%rd106, %rd12, %rd104;
	ld.global.u32 	%r241, [%rd105];
	mul.wide.s32 	%rd107, %r241, 4;
	add.s64 	%rd108, %rd1, %rd107;
	ld.global.u32 	%r242, [%rd8];
	ld.global.u32 	%r243, [%rd106];
	add.s32 	%r244, %r243, %r242;
	atom.global.min.s32 	%r245, [%rd108], %r244;
	add.s32 	%r704, %r704, 1;
	setp.ne.s32 	%p11, %r704, 0;
	@%p11 bra 	$L__BB0_14;
$L__BB0_15:
	add.s32 	%r246, %r1, 32;
	setp.ge.s32 	%p12, %r246, %r86;
	cvt.s64.s32 	%rd109, %r1;
	add.s64 	%rd13, %rd6, %rd109;
	@%p12 bra 	$L__BB0_30;
	ld.global.u8 	%rs3, [%rd13+32];
	setp.eq.s16 	%p13, %rs3, 0;
	@%p13 bra 	$L__BB0_30;
	mov.b16 	%rs4, 0;
	st.global.u8 	[%rd13+32], %rs4;
	mul.wide.s32 	%rd110, %r1, 4;
	add.s64 	%rd111, %rd5, %rd110;
	ld.global.u32 	%r708, [%rd111+128];
	mul.wide.s32 	%rd112, %r708, 4;
	add.s64 	%rd113, %rd4, %rd112;
	ld.global.u32 	%r24, [%rd113];
	setp.lt.s32 	%p14, %r24, 1;
	@%p14 bra 	$L__BB0_30;
	add.s64 	%rd14, %rd3, %rd110;
	add.s32 	%r247, %r708, 1;
	add.s32 	%r248, %r24, %r708;
	max.s32 	%r249, %r248, %r247;
	sub.s32 	%r25, %r249, %r708;
	and.b32  	%r26, %r25, 15;
	sub.s32 	%r250, %r708, %r249;
	setp.gt.u32 	%p15, %r250, -16;
	@%p15 bra 	$L__BB0_21;
	and.b32  	%r251, %r25, -16;
	neg.s32 	%r706, %r251;
	add.s64 	%rd15, %rd4, 32;
$L__BB0_20:
	.pragma "nounroll";
	mul.wide.s32 	%rd115, %r708, 4;
	add.s64 	%rd116, %rd2, %rd115;
	add.s64 	%rd117, %rd15, %rd115;
	ld.global.u32 	%r252, [%rd117+-28];
	mul.wide.s32 	%rd118, %r252, 4;
	add.s64 	%rd119, %rd1, %rd118;
	ld.global.u32 	%r253, [%rd14+128];
	ld.global.u32 	%r254, [%rd116+4];
	add.s32 	%r255, %r254, %r253;
	atom.global.min.s32 	%r256, [%rd119], %r255;
	ld.global.u32 	%r257, [%rd117+-24];
	mul.wide.s32 	%rd120, %r257, 4;
	add.s64 	%rd121, %rd1, %rd120;
	ld.global.u32 	%r258, [%rd14+128];
	ld.global.u32 	%r259, [%rd116+8];
	add.s32 	%r260, %r259, %r258;
	atom.global.min.s32 	%r261, [%rd121], %r260;
	ld.global.u32 	%r262, [%rd117+-20];
	mul.wide.s32 	%rd122, %r262, 4;
	add.s64 	%rd123, %rd1, %rd122;
	ld.global.u32 	%r263, [%rd14+128];
	ld.global.u32 	%r264, [%rd116+12];
	add.s32 	%r265, %r264, %r263;
	atom.global.min.s32 	%r266, [%rd123], %r265;
	ld.global.u32 	%r267, [%rd117+-16];
	mul.wide.s32 	%rd124, %r267, 4;
	add.s64 	%rd125, %rd1, %rd124;
	ld.global.u32 	%r268, [%rd14+128];
	ld.global.u32 	%r269, [%rd116+16];
	add.s32 	%r270, %r269, %r268;
	atom.global.min.s32 	%r271, [%rd125], %r270;
	ld.global.u32 	%r272, [%rd117+-12];
	mul.wide.s32 	%rd126, %r272, 4;
	add.s64 	%rd127, %rd1, %rd126;
	ld.global.u32 	%r273, [%rd14+128];
	ld.global.u32 	%r274, [%rd116+20];
	add.s32 	%r275, %r274, %r273;
	atom.global.min.s32 	%r276, [%rd127], %r275;
	ld.global.u32 	%r277, [%rd117+-8];
	mul.wide.s32 	%rd128, %r277, 4;
	add.s64 	%rd129, %rd1, %rd128;
	ld.global.u32 	%r278, [%rd14+128];
	ld.global.u32 	%r279, [%rd116+24];
	add.s32 	%r280, %r279, %r278;
	atom.global.min.s32 	%r281, [%rd129], %r280;
	ld.global.u32 	%r282, [%rd117+-4];
	mul.wide.s32 	%rd130, %r282, 4;
	add.s64 	%rd131, %rd1, %rd130;
	ld.global.u32 	%r283, [%rd14+128];
	ld.global.u32 	%r284, [%rd116+28];
	add.s32 	%r285, %r284, %r283;
	atom.global.min.s32 	%r286, [%rd131], %r285;
	ld.global.u32 	%r287, [%rd117];
	mul.wide.s32 	%rd132, %r287, 4;
	add.s64 	%rd133, %rd1, %rd132;
	ld.global.u32 	%r288, [%rd14+128];
	ld.global.u32 	%r289, [%rd116+32];
	add.s32 	%r290, %r289, %r288;
	atom.global.min.s32 	%r291, [%rd133], %r290;
	ld.global.u32 	%r292, [%rd117+4];
	mul.wide.s32 	%rd134, %r292, 4;
	add.s64 	%rd135, %rd1, %rd134;
	ld.global.u32 	%r293, [%rd14+128];
	ld.global.u32 	%r294, [%rd116+36];
	add.s32 	%r295, %r294, %r293;
	atom.global.min.s32 	%r296, [%rd135], %r295;
	ld.global.u32 	%r297, [%rd117+8];
	mul.wide.s32 	%rd136, %r297, 4;
	add.s64 	%rd137, %rd1, %rd136;
	ld.global.u32 	%r298, [%rd14+128];
	ld.global.u32 	%r299, [%rd116+40];
	add.s32 	%r300, %r299, %r298;
	atom.global.min.s32 	%r301, [%rd137], %r300;
	ld.global.u32 	%r302, [%rd117+12];
	mul.wide.s32 	%rd138, %r302, 4;
	add.s64 	%rd139, %rd1, %rd138;
	ld.global.u32 	%r303, [%rd14+128];
	ld.global.u32 	%r304, [%rd116+44];
	add.s32 	%r305, %r304, %r303;
	atom.global.min.s32 	%r306, [%rd139], %r305;
	ld.global.u32 	%r307, [%rd117+16];
	mul.wide.s32 	%rd140, %r307, 4;
	add.s64 	%rd141, %rd1, %rd140;
	ld.global.u32 	%r308, [%rd14+128];
	ld.global.u32 	%r309, [%rd116+48];
	add.s32 	%r310, %r309, %r308;
	atom.global.min.s32 	%r311, [%rd141], %r310;
	ld.global.u32 	%r312, [%rd117+20];
	mul.wide.s32 	%rd142, %r312, 4;
	add.s64 	%rd143, %rd1, %rd142;
	ld.global.u32 	%r313, [%rd14+128];
	ld.global.u32 	%r314, [%rd116+52];
	add.s32 	%r315, %r314, %r313;
	atom.global.min.s32 	%r316, [%rd143], %r315;
	ld.global.u32 	%r317, [%rd117+24];
	mul.wide.s32 	%rd144, %r317, 4;
	add.s64 	%rd145, %rd1, %rd144;
	ld.global.u32 	%r318, [%rd14+128];
	ld.global.u32 	%r319, [%rd116+56];
	add.s32 	%r320, %r319, %r318;
	atom.global.min.s32 	%r321, [%rd145], %r320;
	ld.global.u32 	%r322, [%rd117+28];
	mul.wide.s32 	%rd146, %r322, 4;
	add.s64 	%rd147, %rd1, %rd146;
	ld.global.u32 	%r323, [%rd14+128];
	ld.global.u32 	%r324, [%rd116+60];
	add.s32 	%r325, %r324, %r323;
	atom.global.min.s32 	%r326, [%rd147], %r325;
	add.s32 	%r708, %r708, 16;
	ld.global.u32 	%r327, [%rd117+32];
	mul.wide.s32 	%rd148, %r327, 4;
	add.s64 	%rd149, %rd1, %rd148;
	ld.global.u32 	%r328, [%rd14+128];
	ld.global.u32 	%r329, [%rd116+64];
	add.s32 	%r330, %r329, %r328;
	atom.global.min.s32 	%r331, [%rd149], %r330;
	add.s32 	%r706, %r706, 16;
	setp.ne.s32 	%p16, %r706, 0;
	@%p16 bra 	$L__BB0_20;
$L__BB0_21:
	setp.eq.s32 	%p17, %r26, 0;
	@%p17 bra 	$L__BB0_30;
	and.b32  	%r33, %r25, 7;
	setp.lt.u32 	%p18, %r26, 8;
	@%p18 bra 	$L__BB0_24;
	mul.wide.s32 	%rd150, %r708, 4;
	add.s64 	%rd151, %rd4, %rd150;
	ld.global.u32 	%r332, [%rd151+4];
	mul.wide.s32 	%rd152, %r332, 4;
	add.s64 	%rd153, %rd1, %rd152;
	ld.global.u32 	%r333, [%rd14+128];
	add.s64 	%rd154, %rd2, %rd150;
	ld.global.u32 	%r334, [%rd154+4];
	add.s32 	%r335, %r334, %r333;
	atom.global.min.s32 	%r336, [%rd153], %r335;
	ld.global.u32 	%r337, [%rd151+8];
	mul.wide.s32 	%rd155, %r337, 4;
	add.s64 	%rd156, %rd1, %rd155;
	ld.global.u32 	%r338, [%rd14+128];
	ld.global.u32 	%r339, [%rd154+8];
	add.s32 	%r340, %r339, %r338;
	atom.global.min.s32 	%r341, [%rd156], %r340;
	ld.global.u32 	%r342, [%rd151+12];
	mul.wide.s32 	%rd157, %r342, 4;
	add.s64 	%rd158, %rd1, %rd157;
	ld.global.u32 	%r343, [%rd14+128];
	ld.global.u32 	%r344, [%rd154+12];
	add.s32 	%r345, %r344, %r343;
	atom.global.min.s32 	%r346, [%rd158], %r345;
	ld.global.u32 	%r347, [%rd151+16];
	mul.wide.s32 	%rd159, %r347, 4;
	add.s64 	%rd160, %rd1, %rd159;
	ld.global.u32 	%r348, [%rd14+128];
	ld.global.u32 	%r349, [%rd154+16];
	add.s32 	%r350, %r349, %r348;
	atom.global.min.s32 	%r351, [%rd160], %r350;
	ld.global.u32 	%r352, [%rd151+20];
	mul.wide.s32 	%rd161, %r352, 4;
	add.s64 	%rd162, %rd1, %rd161;
	ld.global.u32 	%r353, [%rd14+128];
	ld.global.u32 	%r354, [%rd154+20];
	add.s32 	%r355, %r354, %r353;
	atom.global.min.s32 	%r356, [%rd162], %r355;
	ld.global.u32 	%r357, [%rd151+24];
	mul.wide.s32 	%rd163, %r357, 4;
	add.s64 	%rd164, %rd1, %rd163;
	ld.global.u32 	%r358, [%rd14+128];
	ld.global.u32 	%r359, [%rd154+24];
	add.s32 	%r360, %r359, %r358;
	atom.global.min.s32 	%r361, [%rd164], %r360;
	ld.global.u32 	%r362, [%rd151+28];
	mul.wide.s32 	%rd165, %r362, 4;
	add.s64 	%rd166, %rd1, %rd165;
	ld.global.u32 	%r363, [%rd14+128];
	ld.global.u32 	%r364, [%rd154+28];
	add.s32 	%r365, %r364, %r363;
	atom.global.min.s32 	%r366, [%rd166], %r365;
	add.s32 	%r708, %r708, 8;
	ld.global.u32 	%r367, [%rd151+32];
	mul.wide.s32 	%rd167, %r367, 4;
	add.s64 	%rd168, %rd1, %rd167;
	ld.global.u32 	%r368, [%rd14+128];
	ld.global.u32 	%r369, [%rd154+32];
	add.s32 	%r370, %r369, %r368;
	atom.global.min.s32 	%r371, [%rd168], %r370;
$L__BB0_24:
	setp.eq.s32 	%p19, %r33, 0;
	@%p19 bra 	$L__BB0_30;
	and.b32  	%r36, %r25, 3;
	setp.lt.u32 	%p20, %r33, 4;
	@%p20 bra 	$L__BB0_27;
	mul.wide.s32 	%rd169, %r708, 4;
	add.s64 	%rd170, %rd4, %rd169;
	ld.global.u32 	%r372, [%rd170+4];
	mul.wide.s32 	%rd171, %r372, 4;
	add.s64 	%rd172, %rd1, %rd171;
	ld.global.u32 	%r373, [%rd14+128];
	add.s64 	%rd173, %rd2, %rd169;
	ld.global.u32 	%r374, [%rd173+4];
	add.s32 	%r375, %r374, %r373;
	atom.global.min.s32 	%r376, [%rd172], %r375;
	ld.global.u32 	%r377, [%rd170+8];
	mul.wide.s32 	%rd174, %r377, 4;
	add.s64 	%rd175, %rd1, %rd174;
	ld.global.u32 	%r378, [%rd14+128];
	ld.global.u32 	%r379, [%rd173+8];
	add.s32 	%r380, %r379, %r378;
	atom.global.min.s32 	%r381, [%rd175], %r380;
	ld.global.u32 	%r382, [%rd170+12];
	mul.wide.s32 	%rd176, %r382, 4;
	add.s64 	%rd177, %rd1, %rd176;
	ld.global.u32 	%r383, [%rd14+128];
	ld.global.u32 	%r384, [%rd173+12];
	add.s32 	%r385, %r384, %r383;
	atom.global.min.s32 	%r386, [%rd177], %r385;
	add.s32 	%r708, %r708, 4;
	ld.global.u32 	%r387, [%rd170+16];
	mul.wide.s32 	%rd178, %r387, 4;
	add.s64 	%rd179, %rd1, %rd178;
	ld.global.u32 	%r388, [%rd14+128];
	ld.global.u32 	%r389, [%rd173+16];
	add.s32 	%r390, %r389, %r388;
	atom.global.min.s32 	%r391, [%rd179], %r390;
$L__BB0_27:
	setp.eq.s32 	%p21, %r36, 0;
	@%p21 bra 	$L__BB0_30;
	add.s64 	%rd16, %rd4, 4;
	add.s64 	%rd17, %rd2, 4;
	neg.s32 	%r711, %r36;
$L__BB0_29:
	.pragma "nounroll";
	mul.wide.s32 	%rd180, %r708, 4;
	add.s64 	%rd181, %rd16, %rd180;
	add.s32 	%r708, %r708, 1;
	add.s64 	%rd182, %rd17, %rd180;
	ld.global.u32 	%r392, [%rd181];
	mul.wide.s32 	%rd183, %r392, 4;
	add.s64 	%rd184, %rd1, %rd183;
	ld.global.u32 	%r393, [%rd14+128];
	ld.global.u32 	%r394, [%rd182];
	add.s32 	%r395, %r394, %r393;
	atom.global.min.s32 	%r396, [%rd184], %r395;
	add.s32 	%r711, %r711, 1;
	setp.ne.s32 	%p22, %r711, 0;
	@%p22 bra 	$L__BB0_29;
$L__BB0_30:
	add.s32 	%r397, %r1, 64;
	setp.ge.s32 	%p23, %r397, %r86;
	@%p23 bra 	$L__BB0_45;
	ld.global.u8 	%rs5, [%rd13+64];
	setp.eq.s16 	%p24, %rs5, 0;
	@%p24 bra 	$L__BB0_45;
	mov.b16 	%rs6, 0;
	st.global.u8 	[%rd13+64], %rs6;
	mul.wide.s32 	%rd185, %r1, 4;
	add.s64 	%rd186, %rd5, %rd185;
	ld.global.u32 	%r715, [%rd186+256];
	mul.wide.s32 	%rd187, %r715, 4;
	add.s64 	%rd188, %rd4, %rd187;
	ld.global.u32 	%r45, [%rd188];
	setp.lt.s32 	%p25, %r45, 1;
	@%p25 bra 	$L__BB0_45;
	add.s64 	%rd18, %rd3, %rd185;
	add.s32 	%r398, %r715, 1;
	add.s32 	%r399, %r45, %r715;
	max.s32 	%r400, %r399, %r398;
	sub.s32 	%r46, %r400, %r715;
	and.b32  	%r47, %r46, 15;
	sub.s32 	%r401, %r715, %r400;
	setp.gt.u32 	%p26, %r401, -16;
	@%p26 bra 	$L__BB0_36;
	and.b32  	%r402, %r46, -16;
	neg.s32 	%r713, %r402;
	add.s64 	%rd19, %rd4, 32;
$L__BB0_35:
	.pragma "nounroll";
	mul.wide.s32 	%rd190, %r715, 4;
	add.s64 	%rd191, %rd2, %rd190;
	add.s64 	%rd192, %rd19, %rd190;
	ld.global.u32 	%r403, [%rd192+-28];
	mul.wide.s32 	%rd193, %r403, 4;
	add.s64 	%rd194, %rd1, %rd193;
	ld.global.u32 	%r404, [%rd18+256];
	ld.global.u32 	%r405, [%rd191+4];
	add.s32 	%r406, %r405, %r404;
	atom.global.min.s32 	%r407, [%rd194], %r406;
	ld.global.u32 	%r408, [%rd192+-24];
	mul.wide.s32 	%rd195, %r408, 4;
	add.s64 	%rd196, %rd1, %rd195;
	ld.global.u32 	%r409, [%rd18+256];
	ld.global.u32 	%r410, [%rd191+8];
	add.s32 	%r411, %r410, %r409;
	atom.global.min.s32 	%r412, [%rd196], %r411;
	ld.global.u32 	%r413, [%rd192+-20];
	mul.wide.s32 	%rd197, %r413, 4;
	add.s64 	%rd198, %rd1, %rd197;
	ld.global.u32 	%r414, [%rd18+256];
	ld.global.u32 	%r415, [%rd191+12];
	add.s32 	%r416, %r415, %r414;
	atom.global.min.s32 	%r417, [%rd198], %r416;
	ld.global.u32 	%r418, [%rd192+-16];
	mul.wide.s32 	%rd199, %r418, 4;
	add.s64 	%rd200, %rd1, %rd199;
	ld.global.u32 	%r419, [%rd18+256];
	ld.global.u32 	%r420, [%rd191+16];
	add.s32 	%r421, %r420, %r419;
	atom.global.min.s32 	%r422, [%rd200], %r421;
	ld.global.u32 	%r423, [%rd192+-12];
	mul.wide.s32 	%rd201, %r423, 4;
	add.s64 	%rd202, %rd1, %rd201;
	ld.global.u32 	%r424, [%rd18+256];
	ld.global.u32 	%r425, [%rd191+20];
	add.s32 	%r426, %r425, %r424;
	atom.global.min.s32 	%r427, [%rd202], %r426;
	ld.global.u32 	%r428, [%rd192+-8];
	mul.wide.s32 	%rd203, %r428, 4;
	add.s64 	%rd204, %rd1, %rd203;
	ld.global.u32 	%r429, [%rd18+256];
	ld.global.u32 	%r430, [%rd191+24];
	add.s32 	%r431, %r430, %r429;
	atom.global.min.s32 	%r432, [%rd204], %r431;
	ld.global.u32 	%r433, [%rd192+-4];
	mul.wide.s32 	%rd205, %r433, 4;
	add.s64 	%rd206, %rd1, %rd205;
	ld.global.u32 	%r434, [%rd18+256];
	ld.global.u32 	%r435, [%rd191+28];
	add.s32 	%r436, %r435, %r434;
	atom.global.min.s32 	%r437, [%rd206], %r436;
	ld.global.u32 	%r438, [%rd192];
	mul.wide.s32 	%rd207, %r438, 4;
	add.s64 	%rd208, %rd1, %rd207;
	ld.global.u32 	%r439, [%rd18+256];
	ld.global.u32 	%r440, [%rd191+32];
	add.s32 	%r441, %r440, %r439;
	atom.global.min.s32 	%r442, [%rd208], %r441;
	ld.global.u32 	%r443, [%rd192+4];
	mul.wide.s32 	%rd209, %r443, 4;
	add.s64 	%rd210, %rd1, %rd209;
	ld.global.u32 	%r444, [%rd18+256];
	ld.global.u32 	%r445, [%rd191+36];
	add.s32 	%r446, %r445, %r444;
	atom.global.min.s32 	%r447, [%rd210], %r446;
	ld.global.u32 	%r448, [%rd192+8];
	mul.wide.s32 	%rd211, %r448, 4;
	add.s64 	%rd212, %rd1, %rd211;
	ld.global.u32 	%r449, [%rd18+256];
	ld.global.u32 	%r450, [%rd191+40];
	add.s32 	%r451, %r450, %r449;
	atom.global.min.s32 	%r452, [%rd212], %r451;
	ld.global.u32 	%r453, [%rd192+12];
	mul.wide.s32 	%rd213, %r453, 4;
	add.s64 	%rd214, %rd1, %rd213;
	ld.global.u32 	%r454, [%rd18+256];
	ld.global.u32 	%r455, [%rd191+44];
	add.s32 	%r456, %r455, %r454;
	atom.global.min.s32 	%r457, [%rd214], %r456;
	ld.global.u32 	%r458, [%rd192+16];
	mul.wide.s32 	%rd215, %r458, 4;
	add.s64 	%rd216, %rd1, %rd215;
	ld.global.u32 	%r459, [%rd18+256];
	ld.global.u32 	%r460, [%rd191+48];
	add.s32 	%r461, %r460, %r459;
	atom.global.min.s32 	%r462, [%rd216], %r461;
	ld.global.u32 	%r463, [%rd192+20];
	mul.wide.s32 	%rd217, %r463, 4;
	add.s64 	%rd218, %rd1, %rd217;
	ld.global.u32 	%r464, [%rd18+256];
	ld.global.u32 	%r465, [%rd191+52];
	add.s32 	%r466, %r465, %r464;
	atom.global.min.s32 	%r467, [%rd218], %r466;
	ld.global.u32 	%r468, [%rd192+24];
	mul.wide.s32 	%rd219, %r468, 4;
	add.s64 	%rd220, %rd1, %rd219;
	ld.global.u32 	%r469, [%rd18+256];
	ld.global.u32 	%r470, [%rd191+56];
	add.s32 	%r471, %r470, %r469;
	atom.global.min.s32 	%r472, [%rd220], %r471;
	ld.global.u32 	%r473, [%rd192+28];
	mul.wide.s32 	%rd221, %r473, 4;
	add.s64 	%rd222, %rd1, %rd221;
	ld.global.u32 	%r474, [%rd18+256];
	ld.global.u32 	%r475, [%rd191+60];
	add.s32 	%r476, %r475, %r474;
	atom.global.min.s32 	%r477, [%rd222], %r476;
	add.s32 	%r715, %r715, 16;
	ld.global.u32 	%r478, [%rd192+32];
	mul.wide.s32 	%rd223, %r478, 4;
	add.s64 	%rd224, %rd1, %rd223;
	ld.global.u32 	%r479, [%rd18+256];
	ld.global.u32 	%r480, [%rd191+64];
	add.s32 	%r481, %r480, %r479;
	atom.global.min.s32 	%r482, [%rd224], %r481;
	add.s32 	%r713, %r713, 16;
	setp.ne.s32 	%p27, %r713, 0;
	@%p27 bra 	$L__BB0_35;
$L__BB0_36:
	setp.eq.s32 	%p28, %r47, 0;
	@%p28 bra 	$L__BB0_45;
	and.b32  	%r54, %r46, 7;
	setp.lt.u32 	%p29, %r47, 8;
	@%p29 bra 	$L__BB0_39;
	mul.wide.s32 	%rd225, %r715, 4;
	add.s64 	%rd226, %rd4, %rd225;
	ld.global.u32 	%r483, [%rd226+4];
	mul.wide.s32 	%rd227, %r483, 4;
	add.s64 	%rd228, %rd1, %rd227;
	ld.global.u32 	%r484, [%rd18+256];
	add.s64 	%rd229, %rd2, %rd225;
	ld.global.u32 	%r485, [%rd229+4];
	add.s32 	%r486, %r485, %r484;
	atom.global.min.s32 	%r487, [%rd228], %r486;
	ld.global.u32 	%r488, [%rd226+8];
	mul.wide.s32 	%rd230, %r488, 4;
	add.s64 	%rd231, %rd1, %rd230;
	ld.global.u32 	%r489, [%rd18+256];
	ld.global.u32 	%r490, [%rd229+8];
	add.s32 	%r491, %r490, %r489;
	atom.global.min.s32 	%r492, [%rd231], %r491;
	ld.global.u32 	%r493, [%rd226+12];
	mul.wide.s32 	%rd232, %r493, 4;
	add.s64 	%rd233, %rd1, %rd232;
	ld.global.u32 	%r494, [%rd18+256];
	ld.global.u32 	%r495, [%rd229+12];
	add.s32 	%r496, %r495, %r494;
	atom.global.min.s32 	%r497, [%rd233], %r496;
	ld.global.u32 	%r498, [%rd226+16];
	mul.wide.s32 	%rd234, %r498, 4;
	add.s64 	%rd235, %rd1, %rd234;
	ld.global.u32 	%r499, [%rd18+256];
	ld.global.u32 	%r500, [%rd229+16];
	add.s32 	%r501, %r500, %r499;
	atom.global.min.s32 	%r502, [%rd235], %r501;
	ld.global.u32 	%r503, [%rd226+20];
	mul.wide.s32 	%rd236, %r503, 4;
	add.s64 	%rd237, %rd1, %rd236;
	ld.global.u32 	%r504, [%rd18+256];
	ld.global.u32 	%r505, [%rd229+20];
	add.s32 	%r506, %r505, %r504;
	atom.global.min.s32 	%r507, [%rd237], %r506;
	ld.global.u32 	%r508, [%rd226+24];
	mul.wide.s32 	%rd238, %r508, 4;
	add.s64 	%rd239, %rd1, %rd238;
	ld.global.u32 	%r509, [%rd18+256];
	ld.global.u32 	%r510, [%rd229+24];
	add.s32 	%r511, %r510, %r509;
	atom.global.min.s32 	%r512, [%rd239], %r511;
	ld.global.u32 	%r513, [%rd226+28];
	mul.wide.s32 	%rd240, %r513, 4;
	add.s64 	%rd241, %rd1, %rd240;
	ld.global.u32 	%r514, [%rd18+256];
	ld.global.u32 	%r515, [%rd229+28];
	add.s32 	%r516, %r515, %r514;
	atom.global.min.s32 	%r517, [%rd241], %r516;
	add.s32 	%r715, %r715, 8;
	ld.global.u32 	%r518, [%rd226+32];
	mul.wide.s32 	%rd242, %r518, 4;
	add.s64 	%rd243, %rd1, %rd242;
	ld.global.u32 	%r519, [%rd18+256];
	ld.global.u32 	%r520, [%rd229+32];
	add.s32 	%r521, %r520, %r519;
	atom.global.min.s32 	%r522, [%rd243], %r521;
$L__BB0_39:
	setp.eq.s32 	%p30, %r54, 0;
	@%p30 bra 	$L__BB0_45;
	and.b32  	%r57, %r46, 3;
	setp.lt.u32 	%p31, %r54, 4;
	@%p31 bra 	$L__BB0_42;
	mul.wide.s32 	%rd244, %r715, 4;
	add.s64 	%rd245, %rd4, %rd244;
	ld.global.u32 	%r523, [%rd245+4];
	mul.wide.s32 	%rd246, %r523, 4;
	add.s64 	%rd247, %rd1, %rd246;
	ld.global.u32 	%r524, [%rd18+256];
	add.s64 	%rd248, %rd2, %rd244;
	ld.global.u32 	%r525, [%rd248+4];
	add.s32 	%r526, %r525, %r524;
	atom.global.min.s32 	%r527, [%rd247], %r526;
	ld.global.u32 	%r528, [%rd245+8];
	mul.wide.s32 	%rd249, %r528, 4;
	add.s64 	%rd250, %rd1, %rd249;
	ld.global.u32 	%r529, [%rd18+256];
	ld.global.u32 	%r530, [%rd248+8];
	add.s32 	%r531, %r530, %r529;
	atom.global.min.s32 	%r532, [%rd250], %r531;
	ld.global.u32 	%r533, [%rd245+12];
	mul.wide.s32 	%rd251, %r533, 4;
	add.s64 	%rd252, %rd1, %rd251;
	ld.global.u32 	%r534, [%rd18+256];
	ld.global.u32 	%r535, [%rd248+12];
	add.s32 	%r536, %r535, %r534;
	atom.global.min.s32 	%r537, [%rd252], %r536;
	add.s32 	%r715, %r715, 4;
	ld.global.u32 	%r538, [%rd245+16];
	mul.wide.s32 	%rd253, %r538, 4;
	add.s64 	%rd254, %rd1, %rd253;
	ld.global.u32 	%r539, [%rd18+256];
	ld.global.u32 	%r540, [%rd248+16];
	add.s32 	%r541, %r540, %r539;
	atom.global.min.s32 	%r542, [%rd254], %r541;
$L__BB0_42:
	setp.eq.s32 	%p32, %r57, 0;
	@%p32 bra 	$L__BB0_45;
	add.s64 	%rd20, %rd4, 4;
	add.s64 	%rd21, %rd2, 4;
	neg.s32 	%r718, %r57;
$L__BB0_44:
	.pragma "nounroll";
	mul.wide.s32 	%rd255, %r715, 4;
	add.s64 	%rd256, %rd20, %rd255;
	add.s32 	%r715, %r715, 1;
	add.s64 	%rd257, %rd21, %rd255;
	ld.global.u32 	%r543, [%rd256];
	mul.wide.s32 	%rd258, %r543, 4;
	add.s64 	%rd259, %rd1, %rd258;
	ld.global.u32 	%r544, [%rd18+256];
	ld.global.u32 	%r545, [%rd257];
	add.s32 	%r546, %r545, %r544;
	atom.global.min.s32 	%r547, [%rd259], %r546;
	add.s32 	%r718, %r718, 1;
	setp.ne.s32 	%p33, %r718, 0;
	@%p33 bra 	$L__BB0_44;
$L__BB0_45:
	add.s32 	%r548, %r1, 96;
	setp.ge.s32 	%p34, %r548, %r86;
	@%p34 bra 	$L__BB0_60;
	ld.global.u8 	%rs7, [%rd13+96];
	setp.eq.s16 	%p35, %rs7, 0;
	@%p35 bra 	$L__BB0_60;
	mov.b16 	%rs8, 0;
	st.global.u8 	[%rd13+96], %rs8;
	mul.wide.s32 	%rd260, %r1, 4;
	add.s64 	%rd261, %rd5, %rd260;
	ld.global.u32 	%r722, [%rd261+384];
	mul.wide.s32 	%rd262, %r722, 4;
	add.s64 	%rd263, %rd4, %rd262;
	ld.global.u32 	%r66, [%rd263];
	setp.lt.s32 	%p36, %r66, 1;
	@%p36 bra 	$L__BB0_60;
	add.s64 	%rd22, %rd3, %rd260;
	add.s32 	%r549, %r722, 1;
	add.s32 	%r550, %r66, %r722;
	max.s32 	%r551, %r550, %r549;
	sub.s32 	%r67, %r551, %r722;
	and.b32  	%r68, %r67, 15;
	sub.s32 	%r552, %r722, %r551;
	setp.gt.u32 	%p37, %r552, -16;
	@%p37 bra 	$L__BB0_51;
	and.b32  	%r553, %r67, -16;
	neg.s32 	%r720, %r553;
	add.s64 	%rd23, %rd2, 32;
	add.s64 	%rd24, %rd4, 32;
$L__BB0_50:
	.pragma "nounroll";
	mul.wide.s32 	%rd265, %r722, 4;
	add.s64 	%rd266, %rd23, %rd265;
	add.s64 	%rd267, %rd24, %rd265;
	ld.global.u32 	%r554, [%rd267+-28];
	mul.wide.s32 	%rd268, %r554, 4;
	add.s64 	%rd269, %rd1, %rd268;
	ld.global.u32 	%r555, [%rd22+384];
	ld.global.u32 	%r556, [%rd266+-28];
	add.s32 	%r557, %r556, %r555;
	atom.global.min.s32 	%r558, [%rd269], %r557;
	ld.global.u32 	%r559, [%rd267+-24];
	mul.wide.s32 	%rd270, %r559, 4;
	add.s64 	%rd271, %rd1, %rd270;
	ld.global.u32 	%r560, [%rd22+384];
	ld.global.u32 	%r561, [%rd266+-24];
	add.s32 	%r562, %r561, %r560;
	atom.global.min.s32 	%r563, [%rd271], %r562;
	ld.global.u32 	%r564, [%rd267+-20];
	mul.wide.s32 	%rd272, %r564, 4;
	add.s64 	%rd273, %rd1, %rd272;
	ld.global.u32 	%r565, [%rd22+384];
	ld.global.u32 	%r566, [%rd266+-20];
	add.s32 	%r567, %r566, %r565;
	atom.global.min.s32 	%r568, [%rd273], %r567;
	ld.global.u32 	%r569, [%rd267+-16];
	mul.wide.s32 	%rd274, %r569, 4;
	add.s64 	%rd275, %rd1, %rd274;
	ld.global.u32 	%r570, [%rd22+384];
	ld.global.u32 	%r571, [%rd266+-16];
	add.s32 	%r572, %r571, %r570;
	atom.global.min.s32 	%r573, [%rd275], %r572;
	ld.global.u32 	%r574, [%rd267+-12];
	mul.wide.s32 	%rd276, %r574, 4;
	add.s64 	%rd277, %rd1, %rd276;
	ld.global.u32 	%r575, [%rd22+384];
	ld.global.u32 	%r576, [%rd266+-12];
	add.s32 	%r577, %r576, %r575;
	atom.global.min.s32 	%r578, [%rd277], %r577;
	ld.global.u32 	%r579, [%rd267+-8];
	mul.wide.s32 	%rd278, %r579, 4;
	add.s64 	%rd279, %rd1, %rd278;
	ld.global.u32 	%r580, [%rd22+384];
	ld.global.u32 	%r581, [%rd266+-8];
	add.s32 	%r582, %r581, %r580;
	atom.global.min.s32 	%r583, [%rd279], %r582;
	ld.global.u32 	%r584, [%rd267+-4];
	mul.wide.s32 	%rd280, %r584, 4;
	add.s64 	%rd281, %rd1, %rd280;
	ld.global.u32 	%r585, [%rd22+384];
	ld.global.u32 	%r586, [%rd266+-4];
	add.s32 	%r587, %r586, %r585;
	atom.global.min.s32 	%r588, [%rd281], %r587;
	ld.global.u32 	%r589, [%rd267];
	mul.wide.s32 	%rd282, %r589, 4;
	add.s64 	%rd283, %rd1, %rd282;
	ld.global.u32 	%r590, [%rd22+384];
	ld.global.u32 	%r591, [%rd266];
	add.s32 	%r592, %r591, %r590;
	atom.global.min.s32 	%r593, [%rd283], %r592;
	ld.global.u32 	%r594, [%rd267+4];
	mul.wide.s32 	%rd284, %r594, 4;
	add.s64 	%rd285, %rd1, %rd284;
	ld.global.u32 	%r595, [%rd22+384];
	ld.global.u32 	%r596, [%rd266+4];
	add.s32 	%r597, %r596, %r595;
	atom.global.min.s32 	%r598, [%rd285], %r597;
	ld.global.u32 	%r599, [%rd267+8];
	mul.wide.s32 	%rd286, %r599, 4;
	add.s64 	%rd287, %rd1, %rd286;
	ld.global.u32 	%r600, [%rd22+384];
	ld.global.u32 	%r601, [%rd266+8];
	add.s32 	%r602, %r601, %r600;
	atom.global.min.s32 	%r603, [%rd287], %r602;
	ld.global.u32 	%r604, [%rd267+12];
	mul.wide.s32 	%rd288, %r604, 4;
	add.s64 	%rd289, %rd1, %rd288;
	ld.global.u32 	%r605, [%rd22+384];
	ld.global.u32 	%r606, [%rd266+12];
	add.s32 	%r607, %r606, %r605;
	atom.global.min.s32 	%r608, [%rd289], %r607;
	ld.global.u32 	%r609, [%rd267+16];
	mul.wide.s32 	%rd290, %r609, 4;
	add.s64 	%rd291, %rd1, %rd290;
	ld.global.u32 	%r610, [%rd22+384];
	ld.global.u32 	%r611, [%rd266+16];
	add.s32 	%r612, %r611, %r610;
	atom.global.min.s32 	%r613, [%rd291], %r612;
	ld.global.u32 	%r614, [%rd267+20];
	mul.wide.s32 	%rd292, %r614, 4;
	add.s64 	%rd293, %rd1, %rd292;
	ld.global.u32 	%r615, [%rd22+384];
	ld.global.u32 	%r616, [%rd266+20];
	add.s32 	%r617, %r616, %r615;
	atom.global.min.s32 	%r618, [%rd293], %r617;
	ld.global.u32 	%r619, [%rd267+24];
	mul.wide.s32 	%rd294, %r619, 4;
	add.s64 	%rd295, %rd1, %rd294;
	ld.global.u32 	%r620, [%rd22+384];
	ld.global.u32 	%r621, [%rd266+24];
	add.s32 	%r622, %r621, %r620;
	atom.global.min.s32 	%r623, [%rd295], %r622;
	ld.global.u32 	%r624, [%rd267+28];
	mul.wide.s32 	%rd296, %r624, 4;
	add.s64 	%rd297, %rd1, %rd296;
	ld.global.u32 	%r625, [%rd22+384];
	ld.global.u32 	%r626, [%rd266+28];
	add.s32 	%r627, %r626, %r625;
	atom.global.min.s32 	%r628, [%rd297], %r627;
	add.s32 	%r722, %r722, 16;
	ld.global.u32 	%r629, [%rd267+32];
	mul.wide.s32 	%rd298, %r629, 4;
	add.s64 	%rd299, %rd1, %rd298;
	ld.global.u32 	%r630, [%rd22+384];
	ld.global.u32 	%r631, [%rd266+32];
	add.s32 	%r632, %r631, %r630;
	atom.global.min.s32 	%r633, [%rd299], %r632;
	add.s32 	%r720, %r720, 16;
	setp.ne.s32 	%p38, %r720, 0;
	@%p38 bra 	$L__BB0_50;
$L__BB0_51:
	setp.eq.s32 	%p39, %r68, 0;
	@%p39 bra 	$L__BB0_60;
	and.b32  	%r75, %r67, 7;
	setp.lt.u32 	%p40, %r68, 8;
	@%p40 bra 	$L__BB0_54;
	mul.wide.s32 	%rd300, %r722, 4;
	add.s64 	%rd301, %rd4, %rd300;
	ld.global.u32 	%r634, [%rd301+4];
	mul.wide.s32 	%rd302, %r634, 4;
	add.s64 	%rd303, %rd1, %rd302;
	ld.global.u32 	%r635, [%rd22+384];
	add.s64 	%rd304, %rd2, %rd300;
	ld.global.u32 	%r636, [%rd304+4];
	add.s32 	%r637, %r636, %r635;
	atom.global.min.s32 	%r638, [%rd303], %r637;
	ld.global.u32 	%r639, [%rd301+8];
	mul.wide.s32 	%rd305, %r639, 4;
	add.s64 	%rd306, %rd1, %rd305;
	ld.global.u32 	%r640, [%rd22+384];
	ld.global.u32 	%r641, [%rd304+8];
	add.s32 	%r642, %r641, %r640;
	atom.global.min.s32 	%r643, [%rd306], %r642;
	ld.global.u32 	%r644, [%rd301+12];
	mul.wide.s32 	%rd307, %r644, 4;
	add.s64 	%rd308, %rd1, %rd307;
	ld.global.u32 	%r645, [%rd22+384];
	ld.global.u32 	%r646, [%rd304+12];
	add.s32 	%r647, %r646, %r645;
	atom.global.min.s32 	%r648, [%rd308], %r647;
	ld.global.u32 	%r649, [%rd301+16];
	mul.wide.s32 	%rd309, %r649, 4;
	add.s64 	%rd310, %rd1, %rd309;
	ld.global.u32 	%r650, [%rd22+384];
	ld.global.u32 	%r651, [%rd304+16];
	add.s32 	%r652, %r651, %r650;
	atom.global.min.s32 	%r653, [%rd310], %r652;
	ld.global.u32 	%r654, [%rd301+20];
	mul.wide.s32 	%rd311, %r654, 4;
	add.s64 	%rd312, %rd1, %rd311;
	ld.global.u32 	%r655, [%rd22+384];
	ld.global.u32 	%r656, [%rd304+20];
	add.s32 	%r657, %r656, %r655;
	atom.global.min.s32 	%r658, [%rd312], %r657;
	ld.global.u32 	%r659, [%rd301+24];
	mul.wide.s32 	%rd313, %r659, 4;
	add.s64 	%rd314, %rd1, %rd313;
	ld.global.u32 	%r660, [%rd22+384];
	ld.global.u32 	%r661, [%rd304+24];
	add.s32 	%r662, %r661, %r660;
	atom.global.min.s32 	%r663, [%rd314], %r662;
	ld.global.u32 	%r664, [%rd301+28];
	mul.wide.s32 	%rd315, %r664, 4;
	add.s64 	%rd316, %rd1, %rd315;
	ld.global.u32 	%r665, [%rd22+384];
	ld.global.u32 	%r666, [%rd304+28];
	add.s32 	%r667, %r666, %r665;
	atom.global.min.s32 	%r668, [%rd316], %r667;
	add.s32 	%r722, %r722, 8;
	ld.global.u32 	%r669, [%rd301+32];
	mul.wide.s32 	%rd317, %r669, 4;
	add.s64 	%rd318, %rd1, %rd317;
	ld.global.u32 	%r670, [%rd22+384];
	ld.global.u32 	%r671, [%rd304+32];
	add.s32 	%r672, %r671, %r670;
	atom.global.min.s32 	%r673, [%rd318], %r672;
$L__BB0_54:
	setp.eq.s32 	%p41, %r75, 0;
	@%p41 bra 	$L__BB0_60;
	and.b32  	%r78, %r67, 3;
	setp.lt.u32 	%p42, %r75, 4;
	@%p42 bra 	$L__BB0_57;
	mul.wide.s32 	%rd319, %r722, 4;
	add.s64 	%rd320, %rd4, %rd319;
	ld.global.u32 	%r674, [%rd320+4];
	mul.wide.s32 	%rd321, %r674, 4;
	add.s64 	%rd322, %rd1, %rd321;
	ld.global.u32 	%r675, [%rd22+384];
	add.s64 	%rd323, %rd2, %rd319;
	ld.global.u32 	%r676, [%rd323+4];
	add.s32 	%r677, %r676, %r675;
	atom.global.min.s32 	%r678, [%rd322], %r677;
	ld.global.u32 	%r679, [%rd320+8];
	mul.wide.s32 	%rd324, %r679, 4;
	add.s64 	%rd325, %rd1, %rd324;
	ld.global.u32 	%r680, [%rd22+384];
	ld.global.u32 	%r681, [%rd323+8];
	add.s32 	%r682, %r681, %r680;
	atom.global.min.s32 	%r683, [%rd325], %r682;
	ld.global.u32 	%r684, [%rd320+12];
	mul.wide.s32 	%rd326, %r684, 4;
	add.s64 	%rd327, %rd1, %rd326;
	ld.global.u32 	%r685, [%rd22+384];
	ld.global.u32 	%r686, [%rd323+12];
	add.s32 	%r687, %r686, %r685;
	atom.global.min.s32 	%r688, [%rd327], %r687;
	add.s32 	%r722, %r722, 4;
	ld.global.u32 	%r689, [%rd320+16];
	mul.wide.s32 	%rd328, %r689, 4;
	add.s64 	%rd329, %rd1, %rd328;
	ld.global.u32 	%r690, [%rd22+384];
	ld.global.u32 	%r691, [%rd323+16];
	add.s32 	%r692, %r691, %r690;
	atom.global.min.s32 	%r693, [%rd329], %r692;
$L__BB0_57:
	setp.eq.s32 	%p43, %r78, 0;
	@%p43 bra 	$L__BB0_60;
	add.s64 	%rd25, %rd4, 4;
	add.s64 	%rd26, %rd2, 4;
	neg.s32 	%r725, %r78;
$L__BB0_59:
	.pragma "nounroll";
	mul.wide.s32 	%rd330, %r722, 4;
	add.s64 	%rd331, %rd25, %rd330;
	add.s32 	%r722, %r722, 1;
	add.s64 	%rd332, %rd26, %rd330;
	ld.global.u32 	%r694, [%rd331];
	mul.wide.s32 	%rd333, %r694, 4;
	add.s64 	%rd334, %rd1, %rd333;
	ld.global.u32 	%r695, [%rd22+384];
	ld.global.u32 	%r696, [%rd332];
	add.s32 	%r697, %r696, %r695;
	atom.global.min.s32 	%r698, [%rd334], %r697;
	add.s32 	%r725, %r725, 1;
	setp.ne.s32 	%p44, %r725, 0;
	@%p44 bra 	$L__BB0_59;
$L__BB0_60:
	ret;

}
	// .globl	_Z12SSSP_kernel2PbPiS0_S_i
.visible .entry _Z12SSSP_kernel2PbPiS0_S_i(
	.param .u64 .ptr .align 1 _Z12SSSP_kernel2PbPiS0_S_i_param_0,
	.param .u64 .ptr .align 1 _Z12SSSP_kernel2PbPiS0_S_i_param_1,
	.param .u64 .ptr .align 1 _Z12SSSP_kernel2PbPiS0_S_i_param_2,
	.param .u64 .ptr .align 1 _Z12SSSP_kernel2PbPiS0_S_i_param_3,
	.param .u32 _Z12SSSP_kernel2PbPiS0_S_i_param_4
)
{
	.reg .pred 	%p<9>;
	.reg .b16 	%rs<5>;
	.reg .b32 	%r<35>;
	.reg .b64 	%rd<29>;

	ld.param.u64 	%rd13, [_Z12SSSP_kernel2PbPiS0_S_i_param_0];
	ld.param.u64 	%rd14, [_Z12SSSP_kernel2PbPiS0_S_i_param_1];
	ld.param.u64 	%rd15, [_Z12SSSP_kernel2PbPiS0_S_i_param_2];
	ld.param.u64 	%rd16, [_Z12SSSP_kernel2PbPiS0_S_i_param_3];
	ld.param.u32 	%r18, [_Z12SSSP_kernel2PbPiS0_S_i_param_4];
	cvta.to.global.u64 	%rd1, %rd16;
	cvta.to.global.u64 	%rd2, %rd13;
	cvta.to.global.u64 	%rd3, %rd15;
	cvta.to.global.u64 	%rd4, %rd14;
	mov.u32 	%r19, %tid.x;
	shl.b32 	%r20, %r19, 2;
	and.b32  	%r21, %r20, 3968;
	and.b32  	%r22, %r19, 31;
	or.b32  	%r23, %r21, %r22;
	mov.u32 	%r24, %ctaid.x;
	mov.u32 	%r25, %ntid.x;
	mul.lo.s32 	%r26, %r24, %r25;
	shl.b32 	%r27, %r26, 2;
	add.s32 	%r1, %r23, %r27;
	setp.ge.s32 	%p1, %r1, %r18;
	@%p1 bra 	$L__BB1_4;
	mul.wide.s32 	%rd17, %r1, 4;
	add.s64 	%rd5, %rd4, %rd17;
	ld.global.u32 	%r31, [%rd5];
	add.s64 	%rd6, %rd3, %rd17;
	ld.global.u32 	%r3, [%rd6];
	setp.le.s32 	%p2, %r31, %r3;
	@%p2 bra 	$L__BB1_3;
	cvt.s64.s32 	%rd18, %r1;
	st.global.u32 	[%rd5], %r3;
	add.s64 	%rd19, %rd2, %rd18;
	mov.b16 	%rs1, 1;
	st.global.u8 	[%rd19], %rs1;
	st.global.u8 	[%rd1], %rs1;
	ld.global.u32 	%r31, [%rd5];
$L__BB1_3:
	st.global.u32 	[%rd6], %r31;
$L__BB1_4:
	add.s32 	%r28, %r1, 32;
	setp.ge.s32 	%p3, %r28, %r18;
	@%p3 bra 	$L__BB1_8;
	mul.wide.s32 	%rd20, %r1, 4;
	add.s64 	%rd7, %rd4, %rd20;
	ld.global.u32 	%r32, [%rd7+128];
	add.s64 	%rd8, %rd3, %rd20;
	ld.global.u32 	%r7, [%rd8+128];
	setp.le.s32 	%p4, %r32, %r7;
	@%p4 bra 	$L__BB1_7;
	cvt.s64.s32 	%rd21, %r1;
	st.global.u32 	[%rd7+128], %r7;
	add.s64 	%rd22, %rd2, %rd21;
	mov.b16 	%rs2, 1;
	st.global.u8 	[%rd22+32], %rs2;
	st.global.u8 	[%rd1], %rs2;
	ld.global.u32 	%r32, [%rd7+128];
$L__BB1_7:
	st.global.u32 	[%rd8+128], %r32;
$L__BB1_8:
	add.s32 	%r29, %r1, 64;
	setp.ge.s32 	%p5, %r29, %r18;
	@%p5 bra 	$L__BB1_12;
	mul.wide.s32 	%rd23, %r1, 4;
	add.s64 	%rd9, %rd4, %rd23;
	ld.global.u32 	%r33, [%rd9+256];
	add.s64 	%rd10, %rd3, %rd23;
	ld.global.u32 	%r11, [%rd10+256];
	setp.le.s32 	%p6, %r33, %r11;
	@%p6 bra 	$L__BB1_11;
	cvt.s64.s32 	%rd24, %r1;
	st.global.u32 	[%rd9+256], %r11;
	add.s64 	%rd25, %rd2, %rd24;
	mov.b16 	%rs3, 1;
	st.global.u8 	[%rd25+64], %rs3;
	st.global.u8 	[%rd1], %rs3;
	ld.global.u32 	%r33, [%rd9+256];
$L__BB1_11:
	st.global.u32 	[%rd10+256], %r33;
$L__BB1_12:
	add.s32 	%r30, %r1, 96;
	setp.ge.s32 	%p7, %r30, %r18;
	@%p7 bra 	$L__BB1_16;
	mul.wide.s32 	%rd26, %r1, 4;
	add.s64 	%rd11, %rd4, %rd26;
	ld.global.u32 	%r34, [%rd11+384];
	add.s64 	%rd12, %rd3, %rd26;
	ld.global.u32 	%r15, [%rd12+384];
	setp.le.s32 	%p8, %r34, %r15;
	@%p8 bra 	$L__BB1_15;
	cvt.s64.s32 	%rd27, %r1;
	st.global.u32 	[%rd11+384], %r15;
	add.s64 	%rd28, %rd2, %rd27;
	mov.b16 	%rs4, 1;
	st.global.u8 	[%rd28+96], %rs4;
	st.global.u8 	[%rd1], %rs4;
	ld.global.u32 	%r34, [%rd11+384];
$L__BB1_15:
	st.global.u32 	[%rd12+384], %r34;
$L__BB1_16:
	ret;

}


// ===== COMPILED SASS (sm_100) =====

	.target	sm_100

	.elftype	@"ET_EXEC"


//--------------------- .note.nv.tkinfo           --------------------------
	.section	.note.nv.tkinfo,"",@"SHT_NOTE"
	.sectionflags	@"SHF_NOTE_NV_TKINFO"
	.tkinfo
        /*0018*/ 	.word	0x00000002
        /*0030*/ 	.string	""
        /*0030*/ 	.string	"ptxas"
        /*0030*/ 	.string	"Cuda compilation tools, release 13.0, V13.0.88"
        /*0030*/ 	.string	"Build cuda_13.0.r13.0/compiler.36424714_0"
        /*0030*/ 	.string	"-arch sm_100 -m 64 "



//--------------------- .note.nv.cuinfo           --------------------------
	.section	.note.nv.cuinfo,"",@"SHT_NOTE"
	.sectionflags	@"SHF_NOTE_NV_CUINFO"
        /*0018*/ 	.short	0x0002
        /*001a*/ 	.short	0x0064
        /*001c*/ 	.short	0x0082
	.zero		2


//--------------------- .nv.info                  --------------------------
	.section	.nv.info,"",@"SHT_CUDA_INFO"
	.align	4


	//----- nvinfo : EIATTR_REGCOUNT
	.align		4
        /*0000*/ 	.byte	0x04, 0x2f
        /*0002*/ 	.short	(.L_1 - .L_0)
	.align		4
.L_0:
        /*0004*/ 	.word	index@(_Z12SSSP_kernel1PiS_S_PbS_S_i)
        /*0008*/ 	.word	0x00000020


	//----- nvinfo : EIATTR_FRAME_SIZE
	.align		4
.L_1:
        /*000c*/ 	.byte	0x04, 0x11
        /*000e*/ 	.short	(.L_3 - .L_2)
	.align		4
.L_2:
        /*0010*/ 	.word	index@(_Z12SSSP_kernel1PiS_S_PbS_S_i)
        /*0014*/ 	.word	0x00000000


	//----- nvinfo : EIATTR_REGCOUNT
	.align		4
.L_3:
        /*0018*/ 	.byte	0x04, 0x2f
        /*001a*/ 	.short	(.L_5 - .L_4)
	.align		4
.L_4:
        /*001c*/ 	.word	index@(_Z12SSSP_kernel2PbPiS0_S_i)
        /*0020*/ 	.word	0x0000000f


	//----- nvinfo : EIATTR_FRAME_SIZE
	.align		4
.L_5:
        /*0024*/ 	.byte	0x04, 0x11
        /*0026*/ 	.short	(.L_7 - .L_6)
	.align		4
.L_6:
        /*0028*/ 	.word	index@(_Z12SSSP_kernel2PbPiS0_S_i)
        /*002c*/ 	.word	0x00000000


	//----- nvinfo : EIATTR_MIN_STACK_SIZE
	.align		4
.L_7:
        /*0030*/ 	.byte	0x04, 0x12
        /*0032*/ 	.short	(.L_9 - .L_8)
	.align		4
.L_8:
        /*0034*/ 	.word	index@(_Z12SSSP_kernel2PbPiS0_S_i)
        /*0038*/ 	.word	0x00000000


	//----- nvinfo : EIATTR_MIN_STACK_SIZE
	.align		4
.L_9:
        /*003c*/ 	.byte	0x04, 0x12
        /*003e*/ 	.short	(.L_11 - .L_10)
	.align		4
.L_10:
        /*0040*/ 	.word	index@(_Z12SSSP_kernel1PiS_S_PbS_S_i)
        /*0044*/ 	.word	0x00000000
.L_11:


//--------------------- .nv.compat                --------------------------
	.section	.nv.compat,"",@"SHT_CUDA_COMPAT_INFO"
	.align	4
        /*0000*/ 	.byte	0x02, 0x09, 0x00, 0x00, 0x02, 0x02, 0x01, 0x00, 0x02, 0x05, 0x05, 0x00, 0x03, 0x07, 0x01, 0x01
        /*0010*/ 	.byte	0x02, 0x03, 0x00, 0x00, 0x02, 0x06, 0x01, 0x00, 0x04, 0x0b, 0x08, 0x00, 0x09, 0x00, 0x00, 0x00
        /*0020*/ 	.byte	0x00, 0x00, 0x00, 0x00


//--------------------- .nv.info._Z12SSSP_kernel2PbPiS0_S_i --------------------------
	.section	.nv.info._Z12SSSP_kernel2PbPiS0_S_i,"",@"SHT_CUDA_INFO"
	.sectionflags	@""
	.align	4


	//----- nvinfo : EIATTR_CUDA_API_VERSION
	.align		4
        /*0000*/ 	.byte	0x04, 0x37
        /*0002*/ 	.short	(.L_13 - .L_12)
.L_12:
        /*0004*/ 	.word	0x00000082


	//----- nvinfo : EIATTR_KPARAM_INFO
	.align		4
.L_13:
        /*0008*/ 	.byte	0x04, 0x17
        /*000a*/ 	.short	(.L_15 - .L_14)
.L_14:
        /*000c*/ 	.word	0x00000000
        /*0010*/ 	.short	0x0004
        /*0012*/ 	.short	0x0020
        /*0014*/ 	.byte	0x00, 0xf0, 0x11, 0x00


	//----- nvinfo : EIATTR_KPARAM_INFO
	.align		4
.L_15:
        /*0018*/ 	.byte	0x04, 0x17
        /*001a*/ 	.short	(.L_17 - .L_16)
.L_16:
        /*001c*/ 	.word	0x00000000
        /*0020*/ 	.short	0x0003
        /*0022*/ 	.short	0x0018
        /*0024*/ 	.byte	0x00, 0xf5, 0x21, 0x00


	//----- nvinfo : EIATTR_KPARAM_INFO
	.align		4
.L_17:
        /*0028*/ 	.byte	0x04, 0x17
        /*002a*/ 	.short	(.L_19 - .L_18)
.L_18:
        /*002c*/ 	.word	0x00000000
        /*0030*/ 	.short	0x0002
        /*0032*/ 	.short	0x0010
        /*0034*/ 	.byte	0x00, 0xf5, 0x21, 0x00


	//----- nvinfo : EIATTR_KPARAM_INFO
	.align		4
.L_19:
        /*0038*/ 	.byte	0x04, 0x17
        /*003a*/ 	.short	(.L_21 - .L_20)
.L_20:
        /*003c*/ 	.word	0x00000000
        /*0040*/ 	.short	0x0001
        /*0042*/ 	.short	0x0008
        /*0044*/ 	.byte	0x00, 0xf5, 0x21, 0x00


	//----- nvinfo : EIATTR_KPARAM_INFO
	.align		4
.L_21:
        /*0048*/ 	.byte	0x04, 0x17
        /*004a*/ 	.short	(.L_23 - .L_22)
.L_22:
        /*004c*/ 	.word	0x00000000
        /*0050*/ 	.short	0x0000
        /*0052*/ 	.short	0x0000
        /*0054*/ 	.byte	0x00, 0xf5, 0x21, 0x00


	//----- nvinfo : EIATTR_SPARSE_MMA_MASK
	.align		4
.L_23:
        /*0058*/ 	.byte	0x03, 0x50
        /*005a*/ 	.short	0x0000


	//----- nvinfo : EIATTR_MAXREG_COUNT
	.align		4
        /*005c*/ 	.byte	0x03, 0x1b
        /*005e*/ 	.short	0x00ff


	//----- nvinfo : EIATTR_MERCURY_ISA_VERSION
	.align		4
        /*0060*/ 	.byte	0x03, 0x5f
        /*0062*/ 	.short	0x0101


	//----- nvinfo : EIATTR_VRC_CTA_INIT_COUNT
	.align		4
        /*0064*/ 	.byte	0x02, 0x4a
	.zero		1
	.zero		1


	//----- nvinfo : EIATTR_EXIT_INSTR_OFFSETS
	.align		4
        /*0068*/ 	.byte	0x04, 0x1c
        /*006a*/ 	.short	(.L_25 - .L_24)


	//   ....[0]....
.L_24:
        /*006c*/ 	.word	0x00000570


	//   ....[1]....
        /*0070*/ 	.word	0x000006d0


	//----- nvinfo : EIATTR_CRS_STACK_SIZE
	.align		4
.L_25:
        /*0074*/ 	.byte	0x04, 0x1e
        /*0076*/ 	.short	(.L_27 - .L_26)
.L_26:
        /*0078*/ 	.word	0x00000000


	//----- nvinfo : EIATTR_CBANK_PARAM_SIZE
	.align		4
.L_27:
        /*007c*/ 	.byte	0x03, 0x19
        /*007e*/ 	.short	0x0024


	//----- nvinfo : EIATTR_PARAM_CBANK
	.align		4
        /*0080*/ 	.byte	0x04, 0x0a
        /*0082*/ 	.short	(.L_29 - .L_28)
	.align		4
.L_28:
        /*0084*/ 	.word	index@(.nv.constant0._Z12SSSP_kernel2PbPiS0_S_i)
        /*0088*/ 	.short	0x0380
        /*008a*/ 	.short	0x0024


	//----- nvinfo : EIATTR_SW_WAR
	.align		4
.L_29:
        /*008c*/ 	.byte	0x04, 0x36
        /*008e*/ 	.short	(.L_31 - .L_30)
.L_30:
        /*0090*/ 	.word	0x00000008
.L_31:


//--------------------- .nv.info._Z12SSSP_kernel1PiS_S_PbS_S_i --------------------------
	.section	.nv.info._Z12SSSP_kernel1PiS_S_PbS_S_i,"",@"SHT_CUDA_INFO"
	.sectionflags	@""
	.align	4


	//----- nvinfo : EIATTR_CUDA_API_VERSION
	.align		4
        /*0000*/ 	.byte	0x04, 0x37
        /*0002*/ 	.short	(.L_33 - .L_32)
.L_32:
        /*0004*/ 	.word	0x00000082


	//----- nvinfo : EIATTR_KPARAM_INFO
	.align		4
.L_33:
        /*0008*/ 	.byte	0x04, 0x17
        /*000a*/ 	.short	(.L_35 - .L_34)
.L_34:
        /*000c*/ 	.word	0x00000000
        /*0010*/ 	.short	0x0006
        /*0012*/ 	.short	0x0030
        /*0014*/ 	.byte	0x00, 0xf0, 0x11, 0x00


	//----- nvinfo : EIATTR_KPARAM_INFO
	.align		4
.L_35:
        /*0018*/ 	.byte	0x04, 0x17
        /*001a*/ 	.short	(.L_37 - .L_36)
.L_36:
        /*001c*/ 	.word	0x00000000
        /*0020*/ 	.short	0x0005
        /*0022*/ 	.short	0x0028
        /*0024*/ 	.byte	0x00, 0xf5, 0x21, 0x00


	//----- nvinfo : EIATTR_KPARAM_INFO
	.align		4
.L_37:
        /*0028*/ 	.byte	0x04, 0x17
        /*002a*/ 	.short	(.L_39 - .L_38)
.L_38:
        /*002c*/ 	.word	0x00000000
        /*0030*/ 	.short	0x0004
        /*0032*/ 	.short	0x0020
        /*0034*/ 	.byte	0x00, 0xf5, 0x21, 0x00


	//----- nvinfo : EIATTR_KPARAM_INFO
	.align		4
.L_39:
        /*0038*/ 	.byte	0x04, 0x17
        /*003a*/ 	.short	(.L_41 - .L_40)
.L_40:
        /*003c*/ 	.word	0x00000000
        /*0040*/ 	.short	0x0003
        /*0042*/ 	.short	0x0018
        /*0044*/ 	.byte	0x00, 0xf5, 0x21, 0x00


	//----- nvinfo : EIATTR_KPARAM_INFO
	.align		4
.L_41:
        /*0048*/ 	.byte	0x04, 0x17
        /*004a*/ 	.short	(.L_43 - .L_42)
.L_42:
        /*004c*/ 	.word	0x00000000
        /*0050*/ 	.short	0x0002
        /*0052*/ 	.short	0x0010
        /*0054*/ 	.byte	0x00, 0xf5, 0x21, 0x00


	//----- nvinfo : EIATTR_KPARAM_INFO
	.align		4
.L_43:
        /*0058*/ 	.byte	0x04, 0x17
        /*005a*/ 	.short	(.L_45 - .L_44)
.L_44:
        /*005c*/ 	.word	0x00000000
        /*0060*/ 	.short	0x0001
        /*0062*/ 	.short	0x0008
        /*0064*/ 	.byte	0x00, 0xf5, 0x21, 0x00


	//----- nvinfo : EIATTR_KPARAM_INFO
	.align		4
.L_45:
        /*0068*/ 	.byte	0x04, 0x17
        /*006a*/ 	.short	(.L_47 - .L_46)
.L_46:
        /*006c*/ 	.word	0x00000000
        /*0070*/ 	.short	0x0000
        /*0072*/ 	.short	0x0000
        /*0074*/ 	.byte	0x00, 0xf5, 0x21, 0x00


	//----- nvinfo : EIATTR_SPARSE_MMA_MASK
	.align		4
.L_47:
        /*0078*/ 	.byte	0x03, 0x50
        /*007a*/ 	.short	0x0000


	//----- nvinfo : EIATTR_MAXREG_COUNT
	.align		4
        /*007c*/ 	.byte	0x03, 0x1b
        /*007e*/ 	.short	0x00ff


	//----- nvinfo : EIATTR_MERCURY_ISA_VERSION
	.align		4
        /*0080*/ 	.byte	0x03, 0x5f
        /*0082*/ 	.short	0x0101


	//----- nvinfo : EIATTR_VRC_CTA_INIT_COUNT
	.align		4
        /*0084*/ 	.byte	0x02, 0x4a
	.zero		1
	.zero		1


	//----- nvinfo : EIATTR_EXIT_INSTR_OFFSETS
	.align		4
        /*0088*/ 	.byte	0x04, 0x1c
        /*008a*/ 	.short	(.L_49 - .L_48)


	//   ....[0]....
.L_48:
        /*008c*/ 	.word	0x000031b0


	//   ....[1]....
        /*0090*/ 	.word	0x000031e0


	//   ....[2]....
        /*0094*/ 	.word	0x00003270


	//   ....[3]....
        /*0098*/ 	.word	0x00003a80


	//   ....[4]....
        /*009c*/ 	.word	0x00003e40


	//   ....[5]....
        /*00a0*/ 	.word	0x00004080


	//   ....[6]....
        /*00a4*/ 	.word	0x000041b0


	//----- nvinfo : EIATTR_CRS_STACK_SIZE
	.align		4
.L_49:
        /*00a8*/ 	.byte	0x04, 0x1e
        /*00aa*/ 	.short	(.L_51 - .L_50)
.L_50:
        /*00ac*/ 	.word	0x00000000


	//----- nvinfo : EIATTR_CBANK_PARAM_SIZE
	.align		4
.L_51:
        /*00b0*/ 	.byte	0x03, 0x19
        /*00b2*/ 	.short	0x0034


	//----- nvinfo : EIATTR_PARAM_CBANK
	.align		4
        /*00b4*/ 	.byte	0x04, 0x0a
        /*00b6*/ 	.short	(.L_53 - .L_52)
	.align		4
.L_52:
        /*00b8*/ 	.word	index@(.nv.constant0._Z12SSSP_kernel1PiS_S_PbS_S_i)
        /*00bc*/ 	.short	0x0380
        /*00be*/ 	.short	0x0034


	//----- nvinfo : EIATTR_SW_WAR
	.align		4
.L_53:
        /*00c0*/ 	.byte	0x04, 0x36
        /*00c2*/ 	.short	(.L_55 - .L_54)
.L_54:
        /*00c4*/ 	.word	0x00000008
.L_55:


//--------------------- .nv.callgraph             --------------------------
	.section	.nv.callgraph,"",@"SHT_CUDA_CALLGRAPH"
	.align	4
	.sectionentsize	8
	.align		4
        /*0000*/ 	.word	0x00000000
	.align		4
        /*0004*/ 	.word	0xffffffff
	.align		4
        /*0008*/ 	.word	0x00000000
	.align		4
        /*000c*/ 	.word	0xfffffffe
	.align		4
        /*0010*/ 	.word	0x00000000
	.align		4
        /*0014*/ 	.word	0xfffffffd
	.align		4
        /*0018*/ 	.word	0x00000000
	.align		4
        /*001c*/ 	.word	0xfffffffc


//--------------------- .text._Z12SSSP_kernel2PbPiS0_S_i --------------------------
	.section	.text._Z12SSSP_kernel2PbPiS0_S_i,"ax",@progbits
	.align	128
        .global         _Z12SSSP_kernel2PbPiS0_S_i
        .type           _Z12SSSP_kernel2PbPiS0_S_i,@function
        .size           _Z12SSSP_kernel2PbPiS0_S_i,(.L_x_54 - _Z12SSSP_kernel2PbPiS0_S_i)
        .other          _Z12SSSP_kernel2PbPiS0_S_i,@"STO_CUDA_ENTRY STV_DEFAULT"
_Z12SSSP_kernel2PbPiS0_S_i:
.text._Z12SSSP_kernel2PbPiS0_S_i:
[----:B------:R-:W-:Y:S01]  /*0000*/  LDC R1, c[0x0][0x37c] ;  /* 0x0000df00ff017b82 */ /* 0x000fe20000000800 */
[----:B------:R-:W0:Y:S07]  /*0010*/  S2R R5, SR_TID.X ;  /* 0x0000000000057919 */ /* 0x000e2e0000002100 */
[----:B------:R-:W1:Y:S01]  /*0020*/  S2UR UR4, SR_CTAID.X ;  /* 0x00000000000479c3 */ /* 0x000e620000002500 */
[----:B------:R-:W2:Y:S01]  /*0030*/  LDCU UR6, c[0x0][0x3a0] ;  /* 0x00007400ff0677ac */ /* 0x000ea20008000800 */
[----:B------:R-:W-:Y:S06]  /*0040*/  BSSY.RECONVERGENT B0, `(.L_x_0) ;  /* 0x000001e000007945 */ /* 0x000fec0003800200 */
[----:B------:R-:W1:Y:S01]  /*0050*/  LDC R3, c[0x0][0x360] ;  /* 0x0000d800ff037b82 */ /* 0x000e620000000800 */
[----:B0-----:R-:W-:-:S02]  /*0060*/  IMAD.SHL.U32 R0, R5, 0x4, RZ ;  /* 0x0000000405007824 */ /* 0x001fc400078e00ff */
[----:B-1----:R-:W-:Y:S01]  /*0070*/  IMAD R3, R3, UR4, RZ ;  /* 0x0000000403037c24 */ /* 0x002fe2000f8e02ff */
[----:B------:R-:W0:Y:S02]  /*0080*/  LDCU.64 UR4, c[0x0][0x358] ;  /* 0x00006b00ff0477ac */ /* 0x000e240008000a00 */
[----:B------:R-:W-:-:S04]  /*0090*/  LOP3.LUT R0, R0, 0xf80, RZ, 0xc0, !PT ;  /* 0x00000f8000007812 */ /* 0x000fc800078ec0ff */
[----:B------:R-:W-:-:S05]  /*00a0*/  LOP3.LUT R0, R0, 0x1f, R5, 0xf8, !PT ;  /* 0x0000001f00007812 */ /* 0x000fca00078ef805 */
[----:B------:R-:W-:-:S05]  /*00b0*/  IMAD R0, R3, 0x4, R0 ;  /* 0x0000000403007824 */ /* 0x000fca00078e0200 */
[----:B--2---:R-:W-:-:S13]  /*00c0*/  ISETP.GE.AND P0, PT, R0, UR6, PT ;  /* 0x0000000600007c0c */ /* 0x004fda000bf06270 */
[----:B0-----:R-:W-:Y:S05]  /*00d0*/  @P0 BRA `(.L_x_1) ;  /* 0x0000000000500947 */ /* 0x001fea0003800000 */
[----:B------:R-:W0:Y:S08]  /*00e0*/  LDC.64 R2, c[0x0][0x388] ;  /* 0x0000e200ff027b82 */ /* 0x000e300000000a00 */
[----:B------:R-:W1:Y:S01]  /*00f0*/  LDC.64 R4, c[0x0][0x390] ;  /* 0x0000e400ff047b82 */ /* 0x000e620000000a00 */
[----:B0-----:R-:W-:-:S05]  /*0100*/  IMAD.WIDE R2, R0, 0x4, R2 ;  /* 0x0000000400027825 */ /* 0x001fca00078e0202 */
[----:B------:R-:W2:Y:S01]  /*0110*/  LDG.E R10, desc[UR4][R2.64] ;  /* 0x00000004020a7981 */ /* 0x000ea2000c1e1900 */
[----:B-1----:R-:W-:-:S05]  /*0120*/  IMAD.WIDE R4, R0, 0x4, R4 ;  /* 0x0000000400047825 */ /* 0x002fca00078e0204 */
[----:B------:R-:W2:Y:S01]  /*0130*/  LDG.E R11, desc[UR4][R4.64] ;  /* 0x00000004040b7981 */ /* 0x000ea2000c1e1900 */
[----:B------:R-:W-:Y:S01]  /*0140*/  BSSY.RECONVERGENT B1, `(.L_x_2) ;  /* 0x000000c000017945 */ /* 0x000fe20003800200 */
[----:B--2---:R-:W-:-:S13]  /*0150*/  ISETP.GT.AND P0, PT, R10, R11, PT ;  /* 0x0000000b0a00720c */ /* 0x004fda0003f04270 */
[----:B------:R-:W-:Y:S05]  /*0160*/  @!P0 BRA `(.L_x_3) ;  /* 0x0000000000248947 */ /* 0x000fea0003800000 */
[----:B------:R-:W0:Y:S01]  /*0170*/  LDCU.64 UR8, c[0x0][0x380] ;  /* 0x00007000ff0877ac */ /* 0x000e220008000a00 */
[----:B------:R-:W1:Y:S01]  /*0180*/  LDC.64 R6, c[0x0][0x398] ;  /* 0x0000e600ff067b82 */ /* 0x000e620000000a00 */
[----:B------:R-:W-:Y:S01]  /*0190*/  IMAD.MOV.U32 R12, RZ, RZ, 0x1 ;  /* 0x00000001ff0c7424 */ /* 0x000fe200078e00ff */
[----:B------:R2:W-:Y:S01]  /*01a0*/  STG.E desc[UR4][R2.64], R11 ;  /* 0x0000000b02007986 */ /* 0x0005e2000c101904 */
[----:B0-----:R-:W-:-:S04]  /*01b0*/  IADD3 R8, P0, PT, R0, UR8, RZ ;  /* 0x0000000800087c10 */ /* 0x001fc8000ff1e0ff */
[----:B------:R-:W-:-:S05]  /*01c0*/  LEA.HI.X.SX32 R9, R0, UR9, 0x1, P0 ;  /* 0x0000000900097c11 */ /* 0x000fca00080f0eff */
[----:B------:R2:W-:Y:S04]  /*01d0*/  STG.E.U8 desc[UR4][R8.64], R12 ;  /* 0x0000000c08007986 */ /* 0x0005e8000c101104 */
[----:B-1----:R2:W-:Y:S04]  /*01e0*/  STG.E.U8 desc[UR4][R6.64], R12 ;  /* 0x0000000c06007986 */ /* 0x0025e8000c101104 */
[----:B------:R2:W5:Y:S02]  /*01f0*/  LDG.E R10, desc[UR4][R2.64] ;  /* 0x00000004020a7981 */ /* 0x000564000c1e1900 */
.L_x_3:
[----:B------:R-:W-:Y:S05]  /*0200*/  BSYNC.RECONVERGENT B1 ;  /* 0x0000000000017941 */ /* 0x000fea0003800200 */
.L_x_2:
[----:B-----5:R0:W-:Y:S02]  /*0210*/  STG.E desc[UR4][R4.64], R10 ;  /* 0x0000000a04007986 */ /* 0x0201e4000c101904 */
.L_x_1:
[----:B------:R-:W-:Y:S05]  /*0220*/  BSYNC.RECONVERGENT B0 ;  /* 0x0000000000007941 */ /* 0x000fea0003800200 */
.L_x_0:
[----:B--2---:R-:W-:Y:S01]  /*0230*/  VIADD R2, R0, 0x20 ;  /* 0x0000002000027836 */ /* 0x004fe20000000000 */
[----:B------:R-:W-:Y:S04]  /*0240*/  BSSY.RECONVERGENT B0, `(.L_x_4) ;  /* 0x0000017000007945 */ /* 0x000fe80003800200 */
[----:B------:R-:W-:-:S13]  /*0250*/  ISETP.GE.AND P0, PT, R2, UR6, PT ;  /* 0x0000000602007c0c */ /* 0x000fda000bf06270 */
[----:B------:R-:W-:Y:S05]  /*0260*/  @P0 BRA `(.L_x_5) ;  /* 0x0000000000500947 */ /* 0x000fea0003800000 */
[----:B------:R-:W1:Y:S08]  /*0270*/  LDC.64 R2, c[0x0][0x388] ;  /* 0x0000e200ff027b82 */ /* 0x000e700000000a00 */
[----:B0-----:R-:W0:Y:S01]  /*0280*/  LDC.64 R4, c[0x0][0x390] ;  /* 0x0000e400ff047b82 */ /* 0x001e220000000a00 */
[----:B-1----:R-:W-:-:S05]  /*0290*/  IMAD.WIDE R2, R0, 0x4, R2 ;  /* 0x0000000400027825 */ /* 0x002fca00078e0202 */
[----:B------:R-:W2:Y:S01]  /*02a0*/  LDG.E R10, desc[UR4][R2.64+0x80] ;  /* 0x00008004020a7981 */ /* 0x000ea2000c1e1900 */
[----:B0-----:R-:W-:-:S05]  /*02b0*/  IMAD.WIDE R4, R0, 0x4, R4 ;  /* 0x0000000400047825 */ /* 0x001fca00078e0204 */
        /* <DEDUP_REMOVED lines=13> */
.L_x_7:
[----:B------:R-:W-:Y:S05]  /*0390*/  BSYNC.RECONVERGENT B1 ;  /* 0x0000000000017941 */ /* 0x000fea0003800200 */
.L_x_6:
[----:B-----5:R1:W-:Y:S02]  /*03a0*/  STG.E desc[UR4][R4.64+0x80], R10 ;  /* 0x0000800a04007986 */ /* 0x0203e4000c101904 */
.L_x_5:
[----:B------:R-:W-:Y:S05]  /*03b0*/  BSYNC.RECONVERGENT B0 ;  /* 0x0000000000007941 */ /* 0x000fea0003800200 */
.L_x_4:
[----:B--2---:R-:W-:Y:S01]  /*03c0*/  VIADD R2, R0, 0x40 ;  /* 0x0000004000027836 */ /* 0x004fe20000000000 */
[----:B------:R-:W-:Y:S04]  /*03d0*/  BSSY.RECONVERGENT B0, `(.L_x_8) ;  /* 0x0000017000007945 */ /* 0x000fe80003800200 */
[----:B------:R-:W-:-:S13]  /*03e0*/  ISETP.GE.AND P0, PT, R2, UR6, PT ;  /* 0x0000000602007c0c */ /* 0x000fda000bf06270 */
[----:B------:R-:W-:Y:S05]  /*03f0*/  @P0 BRA `(.L_x_9) ;  /* 0x0000000000500947 */ /* 0x000fea0003800000 */
[----:B------:R-:W2:Y:S08]  /*0400*/  LDC.64 R2, c[0x0][0x388] ;  /* 0x0000e200ff027b82 */ /* 0x000eb00000000a00 */
[----:B01----:R-:W0:Y:S01]  /*0410*/  LDC.64 R4, c[0x0][0x390] ;  /* 0x0000e400ff047b82 */ /* 0x003e220000000a00 */
[----:B--2---:R-:W-:-:S05]  /*0420*/  IMAD.WIDE R2, R0, 0x4, R2 ;  /* 0x0000000400027825 */ /* 0x004fca00078e0202 */
        /* <DEDUP_REMOVED lines=15> */
.L_x_11:
[----:B------:R-:W-:Y:S05]  /*0520*/  BSYNC.RECONVERGENT B1 ;  /* 0x0000000000017941 */ /* 0x000fea0003800200 */
.L_x_10:
[----:B-----5:R3:W-:Y:S02]  /*0530*/  STG.E desc[UR4][R4.64+0x100], R10 ;  /* 0x0001000a04007986 */ /* 0x0207e4000c101904 */
.L_x_9:
[----:B------:R-:W-:Y:S05]  /*0540*/  BSYNC.RECONVERGENT B0 ;  /* 0x0000000000007941 */ /* 0x000fea0003800200 */
.L_x_8:
[----:B--2---:R-:W-:-:S05]  /*0550*/  VIADD R2, R0, 0x60 ;  /* 0x0000006000027836 */ /* 0x004fca0000000000 */
[----:B------:R-:W-:-:S13]  /*0560*/  ISETP.GE.AND P0, PT, R2, UR6, PT ;  /* 0x0000000602007c0c */ /* 0x000fda000bf06270 */
[----:B------:R-:W-:Y:S05]  /*0570*/  @P0 EXIT ;  /* 0x000000000000094d */ /* 0x000fea0003800000 */
[----:B------:R-:W2:Y:S08]  /*0580*/  LDC.64 R2, c[0x0][0x388] ;  /* 0x0000e200ff027b82 */ /* 0x000eb00000000a00 */
[----:B01-3--:R-:W0:Y:S01]  /*0590*/  LDC.64 R4, c[0x0][0x390] ;  /* 0x0000e400ff047b82 */ /* 0x00be220000000a00 */
        /* <DEDUP_REMOVED lines=12> */
[----:B------:R-:W-:Y:S02]  /*0660*/  LEA.HI.X.SX32 R7, R0, UR7, 0x1, P0 ;  /* 0x0000000700077c11 */ /* 0x000fe400080f0eff */
[----:B------:R-:W-:-:S05]  /*0670*/  PRMT R0, R10, 0x7610, R0 ;  /* 0x000076100a007816 */ /* 0x000fca0000000000 */
[----:B------:R2:W-:Y:S04]  /*0680*/  STG.E.U8 desc[UR4][R6.64+0x60], R0 ;  /* 0x0000600006007986 */ /* 0x0005e8000c101104 */
[----:B-1----:R2:W-:Y:S04]  /*0690*/  STG.E.U8 desc[UR4][R8.64], R0 ;  /* 0x0000000008007986 */ /* 0x0025e8000c101104 */
[----:B------:R2:W5:Y:S02]  /*06a0*/  LDG.E R10, desc[UR4][R2.64+0x180] ;  /* 0x00018004020a7981 */ /* 0x000564000c1e1900 */
.L_x_13:
[----:B------:R-:W-:Y:S05]  /*06b0*/  BSYNC.RECONVERGENT B0 ;  /* 0x0000000000007941 */ /* 0x000fea0003800200 */
.L_x_12:
[----:B-----5:R-:W-:Y:S01]  /*06c0*/  STG.E desc[UR4][R4.64+0x180], R10 ;  /* 0x0001800a04007986 */ /* 0x020fe2000c101904 */
[----:B------:R-:W-:Y:S05]  /*06d0*/  EXIT ;  /* 0x000000000000794d */ /* 0x000fea0003800000 */
.L_x_14:
[----:B------:R-:W-:-:S00]  /*06e0*/  BRA `(.L_x_14) ;  /* 0xfffffffc00fc7947 */ /* 0x000fc0000383ffff */
[----:B------:R-:W-:-:S00]  /*06f0*/  NOP ;  /* 0x0000000000007918 */ /* 0x000fc00000000000 */
        /* <DEDUP_REMOVED lines=8> */
.L_x_54:


//--------------------- .text._Z12SSSP_kernel1PiS_S_PbS_S_i --------------------------
	.section	.text._Z12SSSP_kernel1PiS_S_PbS_S_i,"ax",@progbits
	.align	128
        .global         _Z12SSSP_kernel1PiS_S_PbS_S_i
        .type           _Z12SSSP_kernel1PiS_S_PbS_S_i,@function
        .size           _Z12SSSP_kernel1PiS_S_PbS_S_i,(.L_x_55 - _Z12SSSP_kernel1PiS_S_PbS_S_i)
        .other          _Z12SSSP_kernel1PiS_S_PbS_S_i,@"STO_CUDA_ENTRY STV_DEFAULT"
_Z12SSSP_kernel1PiS_S_PbS_S_i:
.text._Z12SSSP_kernel1PiS_S_PbS_S_i:
[----:B------:R-:W-:Y:S01]  /*0000*/  LDC R1, c[0x0][0x37c] ;  /* 0x0000df00ff017b82 */ /* 0x000fe20000000800 */
[----:B------:R-:W0:Y:S07]  /*0010*/  S2R R5, SR_TID.X ;  /* 0x0000000000057919 */ /* 0x000e2e0000002100 */
[----:B------:R-:W1:Y:S01]  /*0020*/  S2UR UR4, SR_CTAID.X ;  /* 0x00000000000479c3 */ /* 0x000e620000002500 */
[----:B------:R-:W2:Y:S01]  /*0030*/  LDCU UR6, c[0x0][0x3b0] ;  /* 0x00007600ff0677ac */ /* 0x000ea20008000800 */
[----:B------:R-:W-:Y:S06]  /*0040*/  BSSY.RECONVERGENT B0, `(.L_x_15) ;  /* 0x000010d000007945 */ /* 0x000fec0003800200 */
[----:B------:R-:W1:Y:S01]  /*0050*/  LDC R3, c[0x0][0x360] ;  /* 0x0000d800ff037b82 */ /* 0x000e620000000800 */
[----:B0-----:R-:W-:Y:S01]  /*0060*/  SHF.L.U32 R0, R5, 0x2, RZ ;  /* 0x0000000205007819 */ /* 0x001fe200000006ff */
[----:B-1----:R-:W-:Y:S01]  /*0070*/  IMAD R3, R3, UR4, RZ ;  /* 0x0000000403037c24 */ /* 0x002fe2000f8e02ff */
[----:B------:R-:W0:Y:S02]  /*0080*/  LDCU.64 UR4, c[0x0][0x358] ;  /* 0x00006b00ff0477ac */ /* 0x000e240008000a00 */
[----:B------:R-:W-:-:S04]  /*0090*/  LOP3.LUT R0, R0, 0xf80, RZ, 0xc0, !PT ;  /* 0x00000f8000007812 */ /* 0x000fc800078ec0ff */
[----:B------:R-:W-:-:S04]  /*00a0*/  LOP3.LUT R0, R0, 0x1f, R5, 0xf8, !PT ;  /* 0x0000001f00007812 */ /* 0x000fc800078ef805 */
[----:B------:R-:W-:-:S04]  /*00b0*/  LEA R0, R3, R0, 0x2 ;  /* 0x0000000003007211 */ /* 0x000fc800078e10ff */
[----:B--2---:R-:W-:-:S13]  /*00c0*/  ISETP.GE.AND P0, PT, R0, UR6, PT ;  /* 0x0000000600007c0c */ /* 0x004fda000bf06270 */
[----:B0-----:R-:W-:Y:S05]  /*00d0*/  @P0 BRA `(.L_x_16) ;  /* 0x00000010000c0947 */ /* 0x001fea0003800000 */
[----:B------:R-:W0:Y:S02]  /*00e0*/  LDCU.64 UR8, c[0x0][0x398] ;  /* 0x00007300ff0877ac */ /* 0x000e240008000a00 */
[----:B0-----:R-:W-:-:S04]  /*00f0*/  IADD3 R2, P0, PT, R0, UR8, RZ ;  /* 0x0000000800027c10 */ /* 0x001fc8000ff1e0ff */
[----:B------:R-:W-:-:S05]  /*0100*/  LEA.HI.X.SX32 R3, R0, UR9, 0x1, P0 ;  /* 0x0000000900037c11 */ /* 0x000fca00080f0eff */
[----:B------:R-:W2:Y:S02]  /*0110*/  LDG.E.U8 R4, desc[UR4][R2.64] ;  /* 0x0000000402047981 */ /* 0x000ea4000c1e1100 */
[----:B--2---:R-:W-:-:S13]  /*0120*/  ISETP.NE.AND P0, PT, R4, RZ, PT ;  /* 0x000000ff0400720c */ /* 0x004fda0003f05270 */
[----:B------:R-:W-:Y:S05]  /*0130*/  @!P0 BRA `(.L_x_16) ;  /* 0x0000000c00f48947 */ /* 0x000fea0003800000 */
[----:B------:R-:W0:Y:S01]  /*0140*/  LDC.64 R4, c[0x0][0x380] ;  /* 0x0000e000ff047b82 */ /* 0x000e220000000a00 */
[----:B------:R1:W-:Y:S07]  /*0150*/  STG.E.U8 desc[UR4][R2.64], RZ ;  /* 0x000000ff02007986 */ /* 0x0003ee000c101104 */
[----:B------:R-:W2:Y:S01]  /*0160*/  LDC.64 R6, c[0x0][0x388] ;  /* 0x0000e200ff067b82 */ /* 0x000ea20000000a00 */
[----:B0-----:R-:W-:-:S06]  /*0170*/  IMAD.WIDE R4, R0, 0x4, R4 ;  /* 0x0000000400047825 */ /* 0x001fcc00078e0204 */
[----:B------:R-:W2:Y:S02]  /*0180*/  LDG.E R5, desc[UR4][R4.64] ;  /* 0x0000000404057981 */ /* 0x000ea4000c1e1900 */
[----:B--2---:R-:W-:-:S06]  /*0190*/  IMAD.WIDE R8, R5, 0x4, R6 ;  /* 0x0000000405087825 */ /* 0x004fcc00078e0206 */
[----:B------:R-:W2:Y:S02]  /*01a0*/  LDG.E R8, desc[UR4][R8.64] ;  /* 0x0000000408087981 */ /* 0x000ea4000c1e1900 */
[----:B--2---:R-:W-:-:S13]  /*01b0*/  ISETP.GE.AND P0, PT, R8, 0x1, PT ;  /* 0x000000010800780c */ /* 0x004fda0003f06270 */
[----:B-1----:R-:W-:Y:S05]  /*01c0*/  @!P0 BRA `(.L_x_16) ;  /* 0x0000000c00d08947 */ /* 0x002fea0003800000 */
[----:B------:R-:W-:Y:S01]  /*01d0*/  VIADD R2, R5, 0x1 ;  /* 0x0000000105027836 */ /* 0x000fe20000000000 */
[----:B------:R-:W0:Y:S01]  /*01e0*/  LDC.64 R12, c[0x0][0x3a0] ;  /* 0x0000e800ff0c7b82 */ /* 0x000e220000000a00 */
[----:B------:R-:W-:Y:S03]  /*01f0*/  BSSY.RECONVERGENT B1, `(.L_x_17) ;  /* 0x000007e000017945 */ /* 0x000fe60003800200 */
[----:B------:R-:W-:-:S04]  /*0200*/  VIADDMNMX R8, R8, R5, R2, !PT ;  /* 0x0000000508087246 */ /* 0x000fc80007800102 */
[CC--:B------:R-:W-:Y:S01]  /*0210*/  IADD3 R2, PT, PT, -R5.reuse, R8.reuse, RZ ;  /* 0x0000000805027210 */ /* 0x0c0fe20007ffe1ff */
[----:B------:R-:W1:Y:S01]  /*0220*/  LDC.64 R10, c[0x0][0x390] ;  /* 0x0000e400ff0a7b82 */ /* 0x000e620000000a00 */
[----:B------:R-:W-:Y:S02]  /*0230*/  IADD3 R3, PT, PT, R5, -R8, RZ ;  /* 0x8000000805037210 */ /* 0x000fe40007ffe0ff */
[----:B------:R-:W-:Y:S02]  /*0240*/  LOP3.LUT R4, R2, 0xf, RZ, 0xc0, !PT ;  /* 0x0000000f02047812 */ /* 0x000fe400078ec0ff */
[----:B------:R-:W-:Y:S02]  /*0250*/  ISETP.GT.U32.AND P1, PT, R3, -0x10, PT ;  /* 0xfffffff00300780c */ /* 0x000fe40003f24070 */
[----:B------:R-:W-:Y:S01]  /*0260*/  ISETP.NE.AND P0, PT, R4, RZ, PT ;  /* 0x000000ff0400720c */ /* 0x000fe20003f05270 */
[----:B------:R-:W2:Y:S01]  /*0270*/  LDC.64 R8, c[0x0][0x388] ;  /* 0x0000e200ff087b82 */ /* 0x000ea20000000a00 */
[----:B0-----:R-:W-:-:S09]  /*0280*/  IMAD.WIDE R12, R0, 0x4, R12 ;  /* 0x00000004000c7825 */ /* 0x001fd200078e020c */
[----:B------:R-:W-:Y:S05]  /*0290*/  @P1 BRA `(.L_x_18) ;  /* 0x0000000400cc1947 */ /* 0x000fea0003800000 */
[----:B------:R-:W-:Y:S02]  /*02a0*/  HFMA2 R17, -RZ, RZ, 0, 0 ;  /* 0x00000000ff117431 */ /* 0x000fe400000001ff */
[----:B------:R-:W-:Y:S01]  /*02b0*/  IMAD.MOV.U32 R16, RZ, RZ, 0x20 ;  /* 0x00000020ff107424 */ /* 0x000fe200078e00ff */
[----:B------:R-:W-:-:S04]  /*02c0*/  LOP3.LUT R28, R2, 0xfffffff0, RZ, 0xc0, !PT ;  /* 0xfffffff0021c7812 */ /* 0x000fc800078ec0ff */
[----:B------:R-:W-:Y:S01]  /*02d0*/  IADD3 R28, PT, PT, -R28, RZ, RZ ;  /* 0x000000ff1c1c7210 */ /* 0x000fe20007ffe1ff */
[----:B--2---:R-:W-:-:S04]  /*02e0*/  IMAD.WIDE.U32 R14, R8, 0x1, R16 ;  /* 0x00000001080e7825 */ /* 0x004fc800078e0010 */
[----:B-1----:R-:W-:-:S04]  /*02f0*/  IMAD.WIDE.U32 R16, R10, 0x1, R16 ;  /* 0x000000010a107825 */ /* 0x002fc800078e0010 */
[----:B------:R-:W-:Y:S01]  /*0300*/  IMAD.IADD R29, R15, 0x1, R9 ;  /* 0x000000010f1d7824 */ /* 0x000fe200078e0209 */
[----:B------:R-:W-:-:S07]  /*0310*/  IADD3 R3, PT, PT, R17, R11, RZ ;  /* 0x0000000b11037210 */ /* 0x000fce0007ffe0ff */
.L_x_19:
[----:B------:R-:W-:Y:S01]  /*0320*/  MOV R18, R16 ;  /* 0x0000001000127202 */ /* 0x000fe20000000f00 */
[----:B------:R-:W-:Y:S01]  /*0330*/  IMAD.MOV.U32 R19, RZ, RZ, R3 ;  /* 0x000000ffff137224 */ /* 0x000fe200078e0003 */
[----:B0-----:R-:W-:Y:S01]  /*0340*/  MOV R20, R14 ;  /* 0x0000000e00147202 */ /* 0x001fe20000000f00 */
[----:B------:R-:W2:Y:S01]  /*0350*/  LDG.E R24, desc[UR4][R12.64] ;  /* 0x000000040c187981 */ /* 0x000ea2000c1e1900 */
[----:B------:R-:W-:Y:S01]  /*0360*/  MOV R21, R29 ;  /* 0x0000001d00157202 */ /* 0x000fe20000000f00 */
[----:B------:R-:W-:-:S04]  /*0370*/  IMAD.WIDE R18, R5, 0x4, R18 ;  /* 0x0000000405127825 */ /* 0x000fc800078e0212 */
[----:B------:R-:W-:Y:S01]  /*0380*/  IMAD.WIDE R22, R5, 0x4, R20 ;  /* 0x0000000405167825 */ /* 0x000fe200078e0214 */
[----:B------:R-:W2:Y:S01]  /*0390*/  LDG.E R25, desc[UR4][R18.64+-0x1c] ;  /* 0xffffe40412197981 */ /* 0x000ea2000c1e1900 */
[----:B------:R-:W0:Y:S03]  /*03a0*/  LDC.64 R20, c[0x0][0x3a8] ;  /* 0x0000ea00ff147b82 */ /* 0x000e260000000a00 */
[----:B------:R-:W0:Y:S01]  /*03b0*/  LDG.E R27, desc[UR4][R22.64+-0x1c] ;  /* 0xffffe404161b7981 */ /* 0x000e22000c1e1900 */
[----:B--2---:R-:W-:Y:S02]  /*03c0*/  IMAD.IADD R25, R24, 0x1, R25 ;  /* 0x0000000118197824 */ /* 0x004fe400078e0219 */
[----:B0-----:R-:W-:-:S05]  /*03d0*/  IMAD.WIDE R26, R27, 0x4, R20 ;  /* 0x000000041b1a7825 */ /* 0x001fca00078e0214 */
[----:B------:R0:W-:Y:S04]  /*03e0*/  REDG.E.MIN.S32.STRONG.GPU desc[UR4][R26.64], R25 ;  /* 0x000000191a00798e */ /* 0x0001e8000c92e304 */
[----:B------:R-:W2:Y:S04]  /*03f0*/  LDG.E R24, desc[UR4][R12.64] ;  /* 0x000000040c187981 */ /* 0x000ea8000c1e1900 */
[----:B0-----:R-:W2:Y:S02]  /*0400*/  LDG.E R25, desc[UR4][R18.64+-0x18] ;  /* 0xffffe80412197981 */ /* 0x001ea4000c1e1900 */
[----:B--2---:R-:W-:-:S02]  /*0410*/  IADD3 R27, PT, PT, R24, R25, RZ ;  /* 0x00000019181b7210 */ /* 0x004fc40007ffe0ff */
[----:B------:R-:W2:Y:S02]  /*0420*/  LDG.E R24, desc[UR4][R22.64+-0x18] ;  /* 0xffffe80416187981 */ /* 0x000ea4000c1e1900 */
[----:B--2---:R-:W-:-:S05]  /*0430*/  IMAD.WIDE R24, R24, 0x4, R20 ;  /* 0x0000000418187825 */ /* 0x004fca00078e0214 */
        /* <DEDUP_REMOVED lines=9> */
[----:B--2---:R-:W-:-:S02]  /*04d0*/  IMAD.IADD R26, R25, 0x1, R26 ;  /* 0x00000001191a7824 */ /* 0x004fc400078e021a */
        /* <DEDUP_REMOVED lines=66> */
[----:B------:R-:W2:Y:S01]  /*0900*/  LDG.E R25, desc[UR4][R22.64+0x1c] ;  /* 0x00001c0416197981 */ /* 0x000ea2000c1e1900 */
[----:B------:R-:W-:Y:S01]  /*0910*/  IADD3 R28, PT, PT, R28, 0x10, RZ ;  /* 0x000000101c1c7810 */ /* 0x000fe20007ffe0ff */
[----:B--2---:R-:W-:-:S05]  /*0920*/  IMAD.WIDE R26, R25, 0x4, R20 ;  /* 0x00000004191a7825 */ /* 0x004fca00078e0214 */
[----:B------:R0:W-:Y:S04]  /*0930*/  REDG.E.MIN.S32.STRONG.GPU desc[UR4][R26.64], R24 ;  /* 0x000000181a00798e */ /* 0x0001e8000c92e304 */
[----:B------:R-:W2:Y:S04]  /*0940*/  LDG.E R25, desc[UR4][R22.64+0x20] ;  /* 0x0000200416197981 */ /* 0x000ea8000c1e1900 */
[----:B------:R-:W3:Y:S04]  /*0950*/  LDG.E R19, desc[UR4][R18.64+0x20] ;  /* 0x0000200412137981 */ /* 0x000ee8000c1e1900 */
[----:B0-----:R-:W3:Y:S01]  /*0960*/  LDG.E R26, desc[UR4][R12.64] ;  /* 0x000000040c1a7981 */ /* 0x001ee2000c1e1900 */
[----:B------:R-:W-:-:S02]  /*0970*/  ISETP.NE.AND P1, PT, R28, RZ, PT ;  /* 0x000000ff1c00720c */ /* 0x000fc40003f25270 */
[----:B------:R-:W-:Y:S01]  /*0980*/  IADD3 R5, PT, PT, R5, 0x10, RZ ;  /* 0x0000001005057810 */ /* 0x000fe20007ffe0ff */
[----:B--2---:R-:W-:-:S04]  /*0990*/  IMAD.WIDE R20, R25, 0x4, R20 ;  /* 0x0000000419147825 */ /* 0x004fc800078e0214 */
[----:B---3--:R-:W-:-:S05]  /*09a0*/  IMAD.IADD R25, R26, 0x1, R19 ;  /* 0x000000011a197824 */ /* 0x008fca00078e0213 */
[----:B------:R0:W-:Y:S01]  /*09b0*/  REDG.E.MIN.S32.STRONG.GPU desc[UR4][R20.64], R25 ;  /* 0x000000191400798e */ /* 0x0001e2000c92e304 */
[----:B------:R-:W-:Y:S05]  /*09c0*/  @P1 BRA `(.L_x_19) ;  /* 0xfffffff800541947 */ /* 0x000fea000383ffff */
.L_x_18:
[----:B------:R-:W-:Y:S05]  /*09d0*/  BSYNC.RECONVERGENT B1 ;  /* 0x0000000000017941 */ /* 0x000fea0003800200 */
.L_x_17:
[----:B------:R-:W-:Y:S05]  /*09e0*/  @!P0 BRA `(.L_x_16) ;  /* 0x0000000400c88947 */ /* 0x000fea0003800000 */
[----:B------:R-:W-:Y:S01]  /*09f0*/  ISETP.GE.U32.AND P0, PT, R4, 0x8, PT ;  /* 0x000000080400780c */ /* 0x000fe20003f06070 */
[----:B------:R-:W-:Y:S01]  /*0a00*/  BSSY.RECONVERGENT B1, `(.L_x_20) ;  /* 0x0000039000017945 */ /* 0x000fe20003800200 */
[----:B------:R-:W-:-:S04]  /*0a10*/  LOP3.LUT R3, R2, 0x7, RZ, 0xc0, !PT ;  /* 0x0000000702037812 */ /* 0x000fc800078ec0ff */
[----:B------:R-:W-:-:S07]  /*0a20*/  ISETP.NE.AND P1, PT, R3, RZ, PT ;  /* 0x000000ff0300720c */ /* 0x000fce0003f25270 */
[----:B------:R-:W-:Y:S06]  /*0a30*/  @!P0 BRA `(.L_x_21) ;  /* 0x0000000000d48947 */ /* 0x000fec0003800000 */
[----:B------:R-:W3:Y:S01]  /*0a40*/  LDC.64 R16, c[0x0][0x390] ;  /* 0x0000e400ff107b82 */ /* 0x000ee20000000a00 */
[C---:B------:R-:W-:Y:S01]  /*0a50*/  IMAD.WIDE R14, R5.reuse, 0x4, R6 ;  /* 0x00000004050e7825 */ /* 0x040fe200078e0206 */
[----:B------:R-:W4:Y:S04]  /*0a60*/  LDG.E R4, desc[UR4][R12.64] ;  /* 0x000000040c047981 */ /* 0x000f28000c1e1900 */
[----:B0-----:R-:W5:Y:S02]  /*0a70*/  LDG.E R21, desc[UR4][R14.64+0x4] ;  /* 0x000004040e157981 */ /* 0x001f64000c1e1900 */
[----:B------:R-:W5:Y:S01]  /*0a80*/  LDC.64 R18, c[0x0][0x3a8] ;  /* 0x0000ea00ff127b82 */ /* 0x000f620000000a00 */
[----:B---3--:R-:W-:-:S05]  /*0a90*/  IMAD.WIDE R16, R5, 0x4, R16 ;  /* 0x0000000405107825 */ /* 0x008fca00078e0210 */
[----:B------:R-:W4:Y:S01]  /*0aa0*/  LDG.E R23, desc[UR4][R16.64+0x4] ;  /* 0x0000040410177981 */ /* 0x000f22000c1e1900 */
[----:B-----5:R-:W-:-:S04]  /*0ab0*/  IMAD.WIDE R20, R21, 0x4, R18 ;  /* 0x0000000415147825 */ /* 0x020fc800078e0212 */
[----:B----4-:R-:W-:-:S05]  /*0ac0*/  IMAD.IADD R25, R4, 0x1, R23 ;  /* 0x0000000104197824 */ /* 0x010fca00078e0217 */
[----:B------:R0:W-:Y:S04]  /*0ad0*/  REDG.E.MIN.S32.STRONG.GPU desc[UR4][R20.64], R25 ;  /* 0x000000191400798e */ /* 0x0001e8000c92e304 */
[----:B------:R-:W3:Y:S04]  /*0ae0*/  LDG.E R4, desc[UR4][R12.64] ;  /* 0x000000040c047981 */ /* 0x000ee8000c1e1900 */
[----:B------:R-:W3:Y:S04]  /*0af0*/  LDG.E R27, desc[UR4][R16.64+0x8] ;  /* 0x00000804101b7981 */ /* 0x000ee8000c1e1900 */
[----:B------:R-:W4:Y:S01]  /*0b00*/  LDG.E R23, desc[UR4][R14.64+0x8] ;  /* 0x000008040e177981 */ /* 0x000f22000c1e1900 */
[----:B---3--:R-:W-:Y:S01]  /*0b10*/  IADD3 R27, PT, PT, R4, R27, RZ ;  /* 0x0000001b041b7210 */ /* 0x008fe20007ffe0ff */
[----:B----4-:R-:W-:-:S05]  /*0b20*/  IMAD.WIDE R22, R23, 0x4, R18 ;  /* 0x0000000417167825 */ /* 0x010fca00078e0212 */
[----:B------:R3:W-:Y:S04]  /*0b30*/  REDG.E.MIN.S32.STRONG.GPU desc[UR4][R22.64], R27 ;  /* 0x0000001b1600798e */ /* 0x0007e8000c92e304 */
[----:B------:R-:W4:Y:S04]  /*0b40*/  LDG.E R4, desc[UR4][R12.64] ;  /* 0x000000040c047981 */ /* 0x000f28000c1e1900 */
[----:B------:R-:W4:Y:S04]  /*0b50*/  LDG.E R24, desc[UR4][R16.64+0xc] ;  /* 0x00000c0410187981 */ /* 0x000f28000c1e1900 */
[----:B------:R-:W0:Y:S01]  /*0b60*/  LDG.E R29, desc[UR4][R14.64+0xc] ;  /* 0x00000c040e1d7981 */ /* 0x000e22000c1e1900 */
[----:B----4-:R-:W-:Y:S01]  /*0b70*/  IADD3 R4, PT, PT, R4, R24, RZ ;  /* 0x0000001804047210 */ /* 0x010fe20007ffe0ff */
[----:B0-----:R-:W-:-:S05]  /*0b80*/  IMAD.WIDE R20, R29, 0x4, R18 ;  /* 0x000000041d147825 */ /* 0x001fca00078e0212 */
[----:B------:R0:W-:Y:S04]  /*0b90*/  REDG.E.MIN.S32.STRONG.GPU desc[UR4][R20.64], R4 ;  /* 0x000000041400798e */ /* 0x0001e8000c92e304 */
[----:B------:R-:W4:Y:S04]  /*0ba0*/  LDG.E R24, desc[UR4][R12.64] ;  /* 0x000000040c187981 */ /* 0x000f28000c1e1900 */
[----:B------:R-:W4:Y:S04]  /*0bb0*/  LDG.E R29, desc[UR4][R16.64+0x10] ;  /* 0x00001004101d7981 */ /* 0x000f28000c1e1900 */
[----:B------:R-:W3:Y:S01]  /*0bc0*/  LDG.E R25, desc[UR4][R14.64+0x10] ;  /* 0x000010040e197981 */ /* 0x000ee2000c1e1900 */
[----:B----4-:R-:W-:-:S02]  /*0bd0*/  IMAD.IADD R29, R24, 0x1, R29 ;  /* 0x00000001181d7824 */ /* 0x010fc400078e021d */
[----:B---3--:R-:W-:-:S05]  /*0be0*/  IMAD.WIDE R22, R25, 0x4, R18 ;  /* 0x0000000419167825 */ /* 0x008fca00078e0212 */
        /* <DEDUP_REMOVED lines=10> */
[----:B----4-:R-:W-:Y:S01]  /*0c90*/  IADD3 R4, PT, PT, R4, R24, RZ ;  /* 0x0000001804047210 */ /* 0x010fe20007ffe0ff */
[----:B---3--:R-:W-:-:S05]  /*0ca0*/  IMAD.WIDE R22, R25, 0x4, R18 ;  /* 0x0000000419167825 */ /* 0x008fca00078e0212 */
[----:B------:R3:W-:Y:S04]  /*0cb0*/  REDG.E.MIN.S32.STRONG.GPU desc[UR4][R22.64], R4 ;  /* 0x000000041600798e */ /* 0x0007e8000c92e304 */
[----:B------:R-:W4:Y:S04]  /*0cc0*/  LDG.E R24, desc[UR4][R12.64] ;  /* 0x000000040c187981 */ /* 0x000f28000c1e1900 */
[----:B------:R-:W4:Y:S04]  /*0cd0*/  LDG.E R29, desc[UR4][R16.64+0x1c] ;  /* 0x00001c04101d7981 */ /* 0x000f28000c1e1900 */
[----:B------:R-:W0:Y:S01]  /*0ce0*/  LDG.E R25, desc[UR4][R14.64+0x1c] ;  /* 0x00001c040e197981 */ /* 0x000e22000c1e1900 */
[----:B----4-:R-:W-:-:S02]  /*0cf0*/  IMAD.IADD R29, R24, 0x1, R29 ;  /* 0x00000001181d7824 */ /* 0x010fc400078e021d */
[----:B0-----:R-:W-:-:S05]  /*0d00*/  IMAD.WIDE R20, R25, 0x4, R18 ;  /* 0x0000000419147825 */ /* 0x001fca00078e0212 */
[----:B------:R3:W-:Y:S04]  /*0d10*/  REDG.E.MIN.S32.STRONG.GPU desc[UR4][R20.64], R29 ;  /* 0x0000001d1400798e */ /* 0x0007e8000c92e304 */
[----:B------:R-:W4:Y:S04]  /*0d20*/  LDG.E R25, desc[UR4][R14.64+0x20] ;  /* 0x000020040e197981 */ /* 0x000f28000c1e1900 */
[----:B------:R-:W5:Y:S04]  /*0d30*/  LDG.E R27, desc[UR4][R16.64+0x20] ;  /* 0x00002004101b7981 */ /* 0x000f68000c1e1900 */
[----:B------:R-:W5:Y:S01]  /*0d40*/  LDG.E R24, desc[UR4][R12.64] ;  /* 0x000000040c187981 */ /* 0x000f62000c1e1900 */
[----:B----4-:R-:W-:Y:S01]  /*0d50*/  IMAD.WIDE R18, R25, 0x4, R18 ;  /* 0x0000000419127825 */ /* 0x010fe200078e0212 */
[----:B-----5:R-:W-:-:S05]  /*0d60*/  IADD3 R27, PT, PT, R24, R27, RZ ;  /* 0x0000001b181b7210 */ /* 0x020fca0007ffe0ff */
[----:B------:R3:W-:Y:S01]  /*0d70*/  REDG.E.MIN.S32.STRONG.GPU desc[UR4][R18.64], R27 ;  /* 0x0000001b1200798e */ /* 0x0007e2000c92e304 */
[----:B------:R-:W-:-:S07]  /*0d80*/  IADD3 R5, PT, PT, R5, 0x8, RZ ;  /* 0x0000000805057810 */ /* 0x000fce0007ffe0ff */
.L_x_21:
[----:B------:R-:W-:Y:S05]  /*0d90*/  BSYNC.RECONVERGENT B1 ;  /* 0x0000000000017941 */ /* 0x000fea0003800200 */
.L_x_20:
[----:B------:R-:W-:Y:S05]  /*0da0*/  @!P1 BRA `(.L_x_16) ;  /* 0x0000000000d89947 */ /* 0x000fea0003800000 */
[----:B------:R-:W-:Y:S01]  /*0db0*/  ISETP.GE.U32.AND P0, PT, R3, 0x4, PT ;  /* 0x000000040300780c */ /* 0x000fe20003f06070 */
[----:B------:R-:W-:Y:S01]  /*0dc0*/  BSSY.RECONVERGENT B1, `(.L_x_22) ;  /* 0x0000021000017945 */ /* 0x000fe20003800200 */
[----:B------:R-:W-:-:S04]  /*0dd0*/  LOP3.LUT R2, R2, 0x3, RZ, 0xc0, !PT ;  /* 0x0000000302027812 */ /* 0x000fc800078ec0ff */
[----:B------:R-:W-:-:S07]  /*0de0*/  ISETP.NE.AND P1, PT, R2, RZ, PT ;  /* 0x000000ff0200720c */ /* 0x000fce0003f25270 */
[----:B------:R-:W-:Y:S06]  /*0df0*/  @!P0 BRA `(.L_x_23) ;  /* 0x0000000000748947 */ /* 0x000fec0003800000 */
[----:B------:R-:W4:Y:S01]  /*0e00*/  LDC.64 R14, c[0x0][0x390] ;  /* 0x0000e400ff0e7b82 */ /* 0x000f220000000a00 */
[C---:B------:R-:W-:Y:S01]  /*0e10*/  IMAD.WIDE R6, R5.reuse, 0x4, R6 ;  /* 0x0000000405067825 */ /* 0x040fe200078e0206 */
[----:B------:R-:W5:Y:S04]  /*0e20*/  LDG.E R3, desc[UR4][R12.64] ;  /* 0x000000040c037981 */ /* 0x000f68000c1e1900 */
[----:B---3--:R-:W3:Y:S02]  /*0e30*/  LDG.E R19, desc[UR4][R6.64+0x4] ;  /* 0x0000040406137981 */ /* 0x008ee4000c1e1900 */
[----:B------:R-:W3:Y:S01]  /*0e40*/  LDC.64 R16, c[0x0][0x3a8] ;  /* 0x0000ea00ff107b82 */ /* 0x000ee20000000a00 */
[----:B----4-:R-:W-:-:S05]  /*0e50*/  IMAD.WIDE R14, R5, 0x4, R14 ;  /* 0x00000004050e7825 */ /* 0x010fca00078e020e */
[----:B------:R-:W5:Y:S01]  /*0e60*/  LDG.E R4, desc[UR4][R14.64+0x4] ;  /* 0x000004040e047981 */ /* 0x000f62000c1e1900 */
[----:B---3--:R-:W-:-:S04]  /*0e70*/  IMAD.WIDE R18, R19, 0x4, R16 ;  /* 0x0000000413127825 */ /* 0x008fc800078e0210 */
[----:B-----5:R-:W-:-:S05]  /*0e80*/  IMAD.IADD R3, R3, 0x1, R4 ;  /* 0x0000000103037824 */ /* 0x020fca00078e0204 */
[----:B------:R3:W-:Y:S04]  /*0e90*/  REDG.E.MIN.S32.STRONG.GPU desc[UR4][R18.64], R3 ;  /* 0x000000031200798e */ /* 0x0007e8000c92e304 */
[----:B------:R-:W4:Y:S04]  /*0ea0*/  LDG.E R4, desc[UR4][R12.64] ;  /* 0x000000040c047981 */ /* 0x000f28000c1e1900 */
[----:B------:R-:W4:Y:S04]  /*0eb0*/  LDG.E R23, desc[UR4][R14.64+0x8] ;  /* 0x000008040e177981 */ /* 0x000f28000c1e1900 */
[----:B0-----:R-:W5:Y:S01]  /*0ec0*/  LDG.E R21, desc[UR4][R6.64+0x8] ;  /* 0x0000080406157981 */ /* 0x001f62000c1e1900 */
[----:B----4-:R-:W-:Y:S01]  /*0ed0*/  IADD3 R23, PT, PT, R4, R23, RZ ;  /* 0x0000001704177210 */ /* 0x010fe20007ffe0ff */
[----:B-----5:R-:W-:-:S05]  /*0ee0*/  IMAD.WIDE R20, R21, 0x4, R16 ;  /* 0x0000000415147825 */ /* 0x020fca00078e0210 */
[----:B------:R4:W-:Y:S04]  /*0ef0*/  REDG.E.MIN.S32.STRONG.GPU desc[UR4][R20.64], R23 ;  /* 0x000000171400798e */ /* 0x0009e8000c92e304 */
[----:B------:R-:W5:Y:S04]  /*0f00*/  LDG.E R4, desc[UR4][R12.64] ;  /* 0x000000040c047981 */ /* 0x000f68000c1e1900 */
[----:B------:R-:W5:Y:S04]  /*0f10*/  LDG.E R27, desc[UR4][R14.64+0xc] ;  /* 0x00000c040e1b7981 */ /* 0x000f68000c1e1900 */
[----:B------:R-:W3:Y:S01]  /*0f20*/  LDG.E R25, desc[UR4][R6.64+0xc] ;  /* 0x00000c0406197981 */ /* 0x000ee2000c1e1900 */
[----:B-----5:R-:W-:Y:S01]  /*0f30*/  IADD3 R27, PT, PT, R4, R27, RZ ;  /* 0x0000001b041b7210 */ /* 0x020fe20007ffe0ff */
[----:B---3--:R-:W-:-:S05]  /*0f40*/  IMAD.WIDE R18, R25, 0x4, R16 ;  /* 0x0000000419127825 */ /* 0x008fca00078e0210 */
[----:B------:R4:W-:Y:S04]  /*0f50*/  REDG.E.MIN.S32.STRONG.GPU desc[UR4][R18.64], R27 ;  /* 0x0000001b1200798e */ /* 0x0009e8000c92e304 */
[----:B------:R-:W3:Y:S04]  /*0f60*/  LDG.E R3, desc[UR4][R6.64+0x10] ;  /* 0x0000100406037981 */ /* 0x000ee8000c1e1900 */
[----:B------:R-:W5:Y:S04]  /*0f70*/  LDG.E R25, desc[UR4][R14.64+0x10] ;  /* 0x000010040e197981 */ /* 0x000f68000c1e1900 */
[----:B------:R-:W5:Y:S01]  /*0f80*/  LDG.E R4, desc[UR4][R12.64] ;  /* 0x000000040c047981 */ /* 0x000f62000c1e1900 */
[----:B---3--:R-:W-:-:S04]  /*0f90*/  IMAD.WIDE R16, R3, 0x4, R16 ;  /* 0x0000000403107825 */ /* 0x008fc800078e0210 */
[----:B-----5:R-:W-:-:S05]  /*0fa0*/  IMAD.IADD R25, R4, 0x1, R25 ;  /* 0x0000000104197824 */ /* 0x020fca00078e0219 */
[----:B------:R4:W-:Y:S01]  /*0fb0*/  REDG.E.MIN.S32.STRONG.GPU desc[UR4][R16.64], R25 ;  /* 0x000000191000798e */ /* 0x0009e2000c92e304 */
[----:B------:R-:W-:-:S07]  /*0fc0*/  IADD3 R5, PT, PT, R5, 0x4, RZ ;  /* 0x0000000405057810 */ /* 0x000fce0007ffe0ff */
.L_x_23:
[----:B------:R-:W-:Y:S05]  /*0fd0*/  BSYNC.RECONVERGENT B1 ;  /* 0x0000000000017941 */ /* 0x000fea0003800200 */
.L_x_22:
[----:B------:R-:W-:Y:S05]  /*0fe0*/  @!P1 BRA `(.L_x_16) ;  /* 0x0000000000489947 */ /* 0x000fea0003800000 */
[----:B------:R-:W0:Y:S01]  /*0ff0*/  LDC.64 R6, c[0x0][0x3a8] ;  /* 0x0000ea00ff067b82 */ /* 0x000e220000000a00 */
[----:B-1----:R-:W-:Y:S02]  /*1000*/  IADD3 R10, P1, PT, R10, 0x4, RZ ;  /* 0x000000040a0a7810 */ /* 0x002fe40007f3e0ff */
[----:B--2---:R-:W-:Y:S02]  /*1010*/  IADD3 R8, P0, PT, R8, 0x4, RZ ;  /* 0x0000000408087810 */ /* 0x004fe40007f1e0ff */
[----:B---3--:R-:W-:Y:S01]  /*1020*/  IADD3 R4, PT, PT, -R2, RZ, RZ ;  /* 0x000000ff02047210 */ /* 0x008fe20007ffe1ff */
[----:B------:R-:W-:Y:S01]  /*1030*/  IMAD.X R11, RZ, RZ, R11, P1 ;  /* 0x000000ffff0b7224 */ /* 0x000fe200008e060b */
[----:B------:R-:W-:-:S09]  /*1040*/  IADD3.X R9, PT, PT, RZ, R9, RZ, P0, !PT ;  /* 0x00000009ff097210 */ /* 0x000fd200007fe4ff */
.L_x_24:
[C---:B------:R-:W-:Y:S01]  /*1050*/  IMAD.WIDE R14, R5.reuse, 0x4, R10 ;  /* 0x00000004050e7825 */ /* 0x040fe200078e020a */
[----:B0---4-:R-:W2:Y:S03]  /*1060*/  LDG.E R16, desc[UR4][R12.64] ;  /* 0x000000040c107981 */ /* 0x011ea6000c1e1900 */
[----:B------:R-:W-:Y:S02]  /*1070*/  IMAD.WIDE R2, R5, 0x4, R8 ;  /* 0x0000000405027825 */ /* 0x000fe400078e0208 */
[----:B------:R-:W2:Y:S04]  /*1080*/  LDG.E R15, desc[UR4][R14.64] ;  /* 0x000000040e0f7981 */ /* 0x000ea8000c1e1900 */
[----:B------:R-:W0:Y:S01]  /*1090*/  LDG.E R3, desc[UR4][R2.64] ;  /* 0x0000000402037981 */ /* 0x000e22000c1e1900 */
[----:B------:R-:W-:-:S05]  /*10a0*/  VIADD R4, R4, 0x1 ;  /* 0x0000000104047836 */ /* 0x000fca0000000000 */
[----:B------:R-:W-:Y:S02]  /*10b0*/  ISETP.NE.AND P0, PT, R4, RZ, PT ;  /* 0x000000ff0400720c */ /* 0x000fe40003f05270 */
[----:B------:R-:W-:Y:S02]  /*10c0*/  IADD3 R5, PT, PT, R5, 0x1, RZ ;  /* 0x0000000105057810 */ /* 0x000fe40007ffe0ff */
[----:B--2---:R-:W-:Y:S01]  /*10d0*/  IADD3 R19, PT, PT, R16, R15, RZ ;  /* 0x0000000f10137210 */ /* 0x004fe20007ffe0ff */
[----:B0-----:R-:W-:-:S05]  /*10e0*/  IMAD.WIDE R16, R3, 0x4, R6 ;  /* 0x0000000403107825 */ /* 0x001fca00078e0206 */
[----:B------:R0:W-:Y:S03]  /*10f0*/  REDG.E.MIN.S32.STRONG.GPU desc[UR4][R16.64], R19 ;  /* 0x000000131000798e */ /* 0x0001e6000c92e304 */
[----:B------:R-:W-:Y:S05]  /*1100*/  @P0 BRA `(.L_x_24) ;  /* 0xfffffffc00d00947 */ /* 0x000fea000383ffff */
.L_x_16:
[----:B------:R-:W-:Y:S05]  /*1110*/  BSYNC.RECONVERGENT B0 ;  /* 0x0000000000007941 */ /* 0x000fea0003800200 */
.L_x_15:
[----:B------:R-:W2:Y:S01]  /*1120*/  LDCU.64 UR8, c[0x0][0x398] ;  /* 0x00007300ff0877ac */ /* 0x000ea20008000a00 */
[----:B------:R-:W-:Y:S01]  /*1130*/  IADD3 R2, PT, PT, R0, 0x20, RZ ;  /* 0x0000002000027810 */ /* 0x000fe20007ffe0ff */
[----:B------:R-:W-:Y:S03]  /*1140*/  BSSY.RECONVERGENT B0, `(.L_x_25) ;  /* 0x0000102000007945 */ /* 0x000fe60003800200 */
[----:B------:R-:W-:Y:S02]  /*1150*/  ISETP.GE.AND P0, PT, R2, UR6, PT ;  /* 0x0000000602007c0c */ /* 0x000fe4000bf06270 */
[----:B--2---:R-:W-:-:S04]  /*1160*/  IADD3 R8, P1, PT, R0, UR8, RZ ;  /* 0x0000000800087c10 */ /* 0x004fc8000ff3e0ff */
[----:B------:R-:W-:-:S07]  /*1170*/  LEA.HI.X.SX32 R9, R0, UR9, 0x1, P1 ;  /* 0x0000000900097c11 */ /* 0x000fce00088f0eff */
[----:B------:R-:W-:Y:S05]  /*1180*/  @P0 BRA `(.L_x_26) ;  /* 0x0000000c00f40947 */ /* 0x000fea0003800000 */
[----:B------:R-:W2:Y:S02]  /*1190*/  LDG.E.U8 R2, desc[UR4][R8.64+0x20] ;  /* 0x0000200408027981 */ /* 0x000ea4000c1e1100 */
[----:B--2---:R-:W-:-:S13]  /*11a0*/  ISETP.NE.AND P0, PT, R2, RZ, PT ;  /* 0x000000ff0200720c */ /* 0x004fda0003f05270 */
[----:B------:R-:W-:Y:S05]  /*11b0*/  @!P0 BRA `(.L_x_26) ;  /* 0x0000000c00e88947 */ /* 0x000fea0003800000 */
[----:B------:R-:W3:Y:S01]  /*11c0*/  LDC.64 R2, c[0x0][0x380] ;  /* 0x0000e000ff027b82 */ /* 0x000ee20000000a00 */
[----:B------:R2:W-:Y:S07]  /*11d0*/  STG.E.U8 desc[UR4][R8.64+0x20], RZ ;  /* 0x000020ff08007986 */ /* 0x0005ee000c101104 */
[----:B------:R-:W5:Y:S01]  /*11e0*/  LDC.64 R6, c[0x0][0x388] ;  /* 0x0000e200ff067b82 */ /* 0x000f620000000a00 */
[----:B---3--:R-:W-:-:S06]  /*11f0*/  IMAD.WIDE R4, R0, 0x4, R2 ;  /* 0x0000000400047825 */ /* 0x008fcc00078e0202 */
[----:B------:R-:W5:Y:S02]  /*1200*/  LDG.E R5, desc[UR4][R4.64+0x80] ;  /* 0x0000800404057981 */ /* 0x000f64000c1e1900 */
[----:B-----5:R-:W-:-:S06]  /*1210*/  IMAD.WIDE R2, R5, 0x4, R6 ;  /* 0x0000000405027825 */ /* 0x020fcc00078e0206 */
[----:B------:R-:W3:Y:S02]  /*1220*/  LDG.E R2, desc[UR4][R2.64] ;  /* 0x0000000402027981 */ /* 0x000ee4000c1e1900 */
[----:B---3--:R-:W-:-:S13]  /*1230*/  ISETP.GE.AND P0, PT, R2, 0x1, PT ;  /* 0x000000010200780c */ /* 0x008fda0003f06270 */
[----:B--2---:R-:W-:Y:S05]  /*1240*/  @!P0 BRA `(.L_x_26) ;  /* 0x0000000c00c48947 */ /* 0x004fea0003800000 */
[----:B------:R-:W-:Y:S01]  /*1250*/  VIADD R3, R5, 0x1 ;  /* 0x0000000105037836 */ /* 0x000fe20000000000 */
[----:B------:R-:W2:Y:S01]  /*1260*/  LDC.64 R12, c[0x0][0x3a0] ;  /* 0x0000e800ff0c7b82 */ /* 0x000ea20000000a00 */
[----:B------:R-:W-:Y:S03]  /*1270*/  BSSY.RECONVERGENT B1, `(.L_x_27) ;  /* 0x000007a000017945 */ /* 0x000fe60003800200 */
[----:B------:R-:W-:-:S04]  /*1280*/  VIADDMNMX R4, R2, R5, R3, !PT ;  /* 0x0000000502047246 */ /* 0x000fc80007800103 */
[----:B-1----:R-:W1:Y:S01]  /*1290*/  LDC.64 R10, c[0x0][0x388] ;  /* 0x0000e200ff0a7b82 */ /* 0x002e620000000a00 */
[CC--:B------:R-:W-:Y:S02]  /*12a0*/  IADD3 R3, PT, PT, R5.reuse, -R4.reuse, RZ ;  /* 0x8000000405037210 */ /* 0x0c0fe40007ffe0ff */
[----:B------:R-:W-:Y:S02]  /*12b0*/  IADD3 R2, PT, PT, -R5, R4, RZ ;  /* 0x0000000405027210 */ /* 0x000fe40007ffe1ff */
[----:B------:R-:W-:Y:S02]  /*12c0*/  ISETP.GT.U32.AND P1, PT, R3, -0x10, PT ;  /* 0xfffffff00300780c */ /* 0x000fe40003f24070 */
[----:B------:R-:W-:-:S04]  /*12d0*/  LOP3.LUT R4, R2, 0xf, RZ, 0xc0, !PT ;  /* 0x0000000f02047812 */ /* 0x000fc800078ec0ff */
[----:B------:R-:W-:Y:S01]  /*12e0*/  ISETP.NE.AND P0, PT, R4, RZ, PT ;  /* 0x000000ff0400720c */ /* 0x000fe20003f05270 */
[----:B--2---:R-:W-:-:S06]  /*12f0*/  IMAD.WIDE R12, R0, 0x4, R12 ;  /* 0x00000004000c7825 */ /* 0x004fcc00078e020c */
[----:B------:R-:W-:Y:S06]  /*1300*/  @P1 BRA `(.L_x_28) ;  /* 0x0000000400c01947 */ /* 0x000fec0003800000 */
[----:B------:R-:W-:Y:S01]  /*1310*/  MOV R15, 0x0 ;  /* 0x00000000000f7802 */ /* 0x000fe20000000f00 */
[----:B------:R-:W-:Y:S01]  /*1320*/  IMAD.MOV.U32 R14, RZ, RZ, 0x20 ;  /* 0x00000020ff0e7424 */ /* 0x000fe200078e00ff */
[----:B------:R-:W-:-:S03]  /*1330*/  LOP3.LUT R26, R2, 0xfffffff0, RZ, 0xc0, !PT ;  /* 0xfffffff0021a7812 */ /* 0x000fc600078ec0ff */
[----:B-1----:R-:W-:Y:S01]  /*1340*/  IMAD.WIDE.U32 R14, R10, 0x1, R14 ;  /* 0x000000010a0e7825 */ /* 0x002fe200078e000e */
[----:B------:R-:W-:-:S03]  /*1350*/  IADD3 R26, PT, PT, -R26, RZ, RZ ;  /* 0x000000ff1a1a7210 */ /* 0x000fc60007ffe1ff */
[----:B------:R-:W-:-:S07]  /*1360*/  IMAD.IADD R3, R15, 0x1, R11 ;  /* 0x000000010f037824 */ /* 0x000fce00078e020b */
.L_x_29:
[----:B0---4-:R-:W0:Y:S01]  /*1370*/  LDC.64 R16, c[0x0][0x390] ;  /* 0x0000e400ff107b82 */ /* 0x011e220000000a00 */
[----:B--2---:R-:W-:Y:S01]  /*1380*/  MOV R18, R14 ;  /* 0x0000000e00127202 */ /* 0x004fe20000000f00 */
[----:B------:R-:W2:Y:S01]  /*1390*/  LDG.E R22, desc[UR4][R12.64+0x80] ;  /* 0x000080040c167981 */ /* 0x000ea2000c1e1900 */
[----:B------:R-:W-:-:S03]  /*13a0*/  MOV R19, R3 ;  /* 0x0000000300137202 */ /* 0x000fc60000000f00 */
[----:B------:R-:W-:-:S03]  /*13b0*/  IMAD.WIDE R20, R5, 0x4, R18 ;  /* 0x0000000405147825 */ /* 0x000fc600078e0212 */
[----:B------:R-:W1:Y:S02]  /*13c0*/  LDC.64 R18, c[0x0][0x3a8] ;  /* 0x0000ea00ff127b82 */ /* 0x000e640000000a00 */
[----:B------:R-:W1:Y:S01]  /*13d0*/  LDG.E R23, desc[UR4][R20.64+-0x1c] ;  /* 0xffffe40414177981 */ /* 0x000e62000c1e1900 */
[----:B0-----:R-:W-:-:S05]  /*13e0*/  IMAD.WIDE R16, R5, 0x4, R16 ;  /* 0x0000000405107825 */ /* 0x001fca00078e0210 */
[----:B------:R-:W2:Y:S02]  /*13f0*/  LDG.E R25, desc[UR4][R16.64+0x4] ;  /* 0x0000040410197981 */ /* 0x000ea4000c1e1900 */
[----:B--2---:R-:W-:Y:S02]  /*1400*/  IMAD.IADD R27, R22, 0x1, R25 ;  /* 0x00000001161b7824 */ /* 0x004fe400078e0219 */
[----:B-1----:R-:W-:-:S05]  /*1410*/  IMAD.WIDE R22, R23, 0x4, R18 ;  /* 0x0000000417167825 */ /* 0x002fca00078e0212 */
[----:B------:R0:W-:Y:S04]  /*1420*/  REDG.E.MIN.S32.STRONG.GPU desc[UR4][R22.64], R27 ;  /* 0x0000001b1600798e */ /* 0x0001e8000c92e304 */
[----:B------:R-:W2:Y:S04]  /*1430*/  LDG.E R24, desc[UR4][R12.64+0x80] ;  /* 0x000080040c187981 */ /* 0x000ea8000c1e1900 */
[----:B------:R-:W2:Y:S04]  /*1440*/  LDG.E R29, desc[UR4][R16.64+0x8] ;  /* 0x00000804101d7981 */ /* 0x000ea8000c1e1900 */
[----:B------:R-:W3:Y:S01]  /*1450*/  LDG.E R25, desc[UR4][R20.64+-0x18] ;  /* 0xffffe80414197981 */ /* 0x000ee2000c1e1900 */
[----:B--2---:R-:W-:Y:S01]  /*1460*/  IADD3 R29, PT, PT, R24, R29, RZ ;  /* 0x0000001d181d7210 */ /* 0x004fe20007ffe0ff */
[----:B---3--:R-:W-:-:S05]  /*1470*/  IMAD.WIDE R24, R25, 0x4, R18 ;  /* 0x0000000419187825 */ /* 0x008fca00078e0212 */
[----:B------:R-:W-:Y:S04]  /*1480*/  REDG.E.MIN.S32.STRONG.GPU desc[UR4][R24.64], R29 ;  /* 0x0000001d1800798e */ /* 0x000fe8000c92e304 */
[----:B0-----:R-:W2:Y:S04]  /*1490*/  LDG.E R22, desc[UR4][R12.64+0x80] ;  /* 0x000080040c167981 */ /* 0x001ea8000c1e1900 */
[----:B------:R-:W2:Y:S04]  /*14a0*/  LDG.E R23, desc[UR4][R16.64+0xc] ;  /* 0x00000c0410177981 */ /* 0x000ea8000c1e1900 */
[----:B------:R-:W3:Y:S01]  /*14b0*/  LDG.E R28, desc[UR4][R20.64+-0x14] ;  /* 0xffffec04141c7981 */ /* 0x000ee2000c1e1900 */
[----:B--2---:R-:W-:Y:S01]  /*14c0*/  IADD3 R27, PT, PT, R22, R23, RZ ;  /* 0x00000017161b7210 */ /* 0x004fe20007ffe0ff */
[----:B---3--:R-:W-:-:S05]  /*14d0*/  IMAD.WIDE R22, R28, 0x4, R18 ;  /* 0x000000041c167825 */ /* 0x008fca00078e0212 */
[----:B------:R0:W-:Y:S04]  /*14e0*/  REDG.E.MIN.S32.STRONG.GPU desc[UR4][R22.64], R27 ;  /* 0x0000001b1600798e */ /* 0x0001e8000c92e304 */
[----:B------:R-:W2:Y:S04]  /*14f0*/  LDG.E R28, desc[UR4][R20.64+-0x10] ;  /* 0xfffff004141c7981 */ /* 0x000ea8000c1e1900 */
[----:B0-----:R-:W3:Y:S04]  /*1500*/  LDG.E R22, desc[UR4][R12.64+0x80] ;  /* 0x000080040c167981 */ /* 0x001ee8000c1e1900 */
[----:B------:R-:W3:Y:S01]  /*1510*/  LDG.E R23, desc[UR4][R16.64+0x10] ;  /* 0x0000100410177981 */ /* 0x000ee2000c1e1900 */
[----:B--2---:R-:W-:Y:S01]  /*1520*/  IMAD.WIDE R24, R28, 0x4, R18 ;  /* 0x000000041c187825 */ /* 0x004fe200078e0212 */
[----:B---3--:R-:W-:-:S05]  /*1530*/  IADD3 R27, PT, PT, R22, R23, RZ ;  /* 0x00000017161b7210 */ /* 0x008fca0007ffe0ff */
[----:B------:R-:W-:Y:S04]  /*1540*/  REDG.E.MIN.S32.STRONG.GPU desc[UR4][R24.64], R27 ;  /* 0x0000001b1800798e */ /* 0x000fe8000c92e304 */
[----:B------:R-:W2:Y:S04]  /*1550*/  LDG.E R28, desc[UR4][R12.64+0x80] ;  /* 0x000080040c1c7981 */ /* 0x000ea8000c1e1900 */
[----:B------:R-:W2:Y:S04]  /*1560*/  LDG.E R23, desc[UR4][R16.64+0x14] ;  /* 0x0000140410177981 */ /* 0x000ea8000c1e1900 */
[----:B------:R-:W3:Y:S01]  /*1570*/  LDG.E R29, desc[UR4][R20.64+-0xc] ;  /* 0xfffff404141d7981 */ /* 0x000ee2000c1e1900 */
[----:B--2---:R-:W-:-:S02]  /*1580*/  IMAD.IADD R28, R28, 0x1, R23 ;  /* 0x000000011c1c7824 */ /* 0x004fc400078e0217 */
[----:B---3--:R-:W-:-:S05]  /*1590*/  IMAD.WIDE R22, R29, 0x4, R18 ;  /* 0x000000041d167825 */ /* 0x008fca00078e0212 */
[----:B------:R0:W-:Y:S04]  /*15a0*/  REDG.E.MIN.S32.STRONG.GPU desc[UR4][R22.64], R28 ;  /* 0x0000001c1600798e */ /* 0x0001e8000c92e304 */
[----:B------:R-:W2:Y:S04]  /*15b0*/  LDG.E R29, desc[UR4][R20.64+-0x8] ;  /* 0xfffff804141d7981 */ /* 0x000ea8000c1e1900 */
[----:B0-----:R-:W3:Y:S04]  /*15c0*/  LDG.E R22, desc[UR4][R12.64+0x80] ;  /* 0x000080040c167981 */ /* 0x001ee8000c1e1900 */
[----:B------:R-:W3:Y:S01]  /*15d0*/  LDG.E R23, desc[UR4][R16.64+0x18] ;  /* 0x0000180410177981 */ /* 0x000ee2000c1e1900 */
[----:B--2---:R-:W-:Y:S01]  /*15e0*/  IMAD.WIDE R24, R29, 0x4, R18 ;  /* 0x000000041d187825 */ /* 0x004fe200078e0212 */
[----:B---3--:R-:W-:-:S05]  /*15f0*/  IADD3 R27, PT, PT, R22, R23, RZ ;  /* 0x00000017161b7210 */ /* 0x008fca0007ffe0ff */
[----:B------:R0:W-:Y:S04]  /*1600*/  REDG.E.MIN.S32.STRONG.GPU desc[UR4][R24.64], R27 ;  /* 0x0000001b1800798e */ /* 0x0001e8000c92e304 */
[----:B------:R-:W0:Y:S04]  /*1610*/  LDG.E R22, desc[UR4][R12.64+0x80] ;  /* 0x000080040c167981 */ /* 0x000e28000c1e1900 */
[----:B------:R-:W0:Y:S04]  /*1620*/  LDG.E R23, desc[UR4][R16.64+0x1c] ;  /* 0x00001c0410177981 */ /* 0x000e28000c1e1900 */
[----:B------:R-:W2:Y:S01]  /*1630*/  LDG.E R29, desc[UR4][R20.64+-0x4] ;  /* 0xfffffc04141d7981 */ /* 0x000ea2000c1e1900 */
[----:B0-----:R-:W-:Y:S01]  /*1640*/  IADD3 R27, PT, PT, R22, R23, RZ ;  /* 0x00000017161b7210 */ /* 0x001fe20007ffe0ff */
[----:B--2---:R-:W-:-:S05]  /*1650*/  IMAD.WIDE R22, R29, 0x4, R18 ;  /* 0x000000041d167825 */ /* 0x004fca00078e0212 */
[----:B------:R0:W-:Y:S04]  /*1660*/  REDG.E.MIN.S32.STRONG.GPU desc[UR4][R22.64], R27 ;  /* 0x0000001b1600798e */ /* 0x0001e8000c92e304 */
[----:B------:R-:W2:Y:S04]  /*1670*/  LDG.E R28, desc[UR4][R12.64+0x80] ;  /* 0x000080040c1c7981 */ /* 0x000ea8000c1e1900 */
[----:B------:R-:W3:Y:S04]  /*1680*/  LDG.E R29, desc[UR4][R20.64] ;  /* 0x00000004141d7981 */ /* 0x000ee8000c1e1900 */
[----:B0-----:R-:W2:Y:S01]  /*1690*/  LDG.E R23, desc[UR4][R16.64+0x20] ;  /* 0x0000200410177981 */ /* 0x001ea2000c1e1900 */
[----:B---3--:R-:W-:Y:S01]  /*16a0*/  IMAD.WIDE R24, R29, 0x4, R18 ;  /* 0x000000041d187825 */ /* 0x008fe200078e0212 */
[----:B--2---:R-:W-:-:S05]  /*16b0*/  IADD3 R28, PT, PT, R28, R23, RZ ;  /* 0x000000171c1c7210 */ /* 0x004fca0007ffe0ff */
        /* <DEDUP_REMOVED lines=28> */
[----:B0-----:R-:W-:-:S02]  /*1880*/  IMAD.IADD R27, R22, 0x1, R23 ;  /* 0x00000001161b7824 */ /* 0x001fc400078e0217 */
[----:B--2---:R-:W-:-:S05]  /*1890*/  IMAD.WIDE R22, R29, 0x4, R18 ;  /* 0x000000041d167825 */ /* 0x004fca00078e0212 */
[----:B------:R0:W-:Y:S04]  /*18a0*/  REDG.E.MIN.S32.STRONG.GPU desc[UR4][R22.64], R27 ;  /* 0x0000001b1600798e */ /* 0x0001e8000c92e304 */
[----:B------:R-:W2:Y:S04]  /*18b0*/  LDG.E R28, desc[UR4][R12.64+0x80] ;  /* 0x000080040c1c7981 */ /* 0x000ea8000c1e1900 */
[----:B------:R-:W3:Y:S04]  /*18c0*/  LDG.E R29, desc[UR4][R20.64+0x18] ;  /* 0x00001804141d7981 */ /* 0x000ee8000c1e1900 */
[----:B0-----:R-:W2:Y:S01]  /*18d0*/  LDG.E R23, desc[UR4][R16.64+0x38] ;  /* 0x0000380410177981 */ /* 0x001ea2000c1e1900 */
[----:B---3--:R-:W-:Y:S01]  /*18e0*/  IMAD.WIDE R24, R29, 0x4, R18 ;  /* 0x000000041d187825 */ /* 0x008fe200078e0212 */
[----:B--2---:R-:W-:-:S05]  /*18f0*/  IADD3 R28, PT, PT, R28, R23, RZ ;  /* 0x000000171c1c7210 */ /* 0x004fca0007ffe0ff */
[----:B------:R0:W-:Y:S04]  /*1900*/  REDG.E.MIN.S32.STRONG.GPU desc[UR4][R24.64], R28 ;  /* 0x0000001c1800798e */ /* 0x0001e8000c92e304 */
[----:B------:R-:W0:Y:S04]  /*1910*/  LDG.E R22, desc[UR4][R12.64+0x80] ;  /* 0x000080040c167981 */ /* 0x000e28000c1e1900 */
[----:B------:R-:W0:Y:S04]  /*1920*/  LDG.E R23, desc[UR4][R16.64+0x3c] ;  /* 0x00003c0410177981 */ /* 0x000e28000c1e1900 */
[----:B------:R-:W2:Y:S01]  /*1930*/  LDG.E R29, desc[UR4][R20.64+0x1c] ;  /* 0x00001c04141d7981 */ /* 0x000ea2000c1e1900 */
[----:B------:R-:W-:Y:S01]  /*1940*/  VIADD R26, R26, 0x10 ;  /* 0x000000101a1a7836 */ /* 0x000fe20000000000 */
[----:B0-----:R-:W-:Y:S01]  /*1950*/  IADD3 R25, PT, PT, R22, R23, RZ ;  /* 0x0000001716197210 */ /* 0x001fe20007ffe0ff */
[----:B--2---:R-:W-:-:S05]  /*1960*/  IMAD.WIDE R22, R29, 0x4, R18 ;  /* 0x000000041d167825 */ /* 0x004fca00078e0212 */
[----:B------:R2:W-:Y:S04]  /*1970*/  REDG.E.MIN.S32.STRONG.GPU desc[UR4][R22.64], R25 ;  /* 0x000000191600798e */ /* 0x0005e8000c92e304 */
[----:B------:R-:W3:Y:S04]  /*1980*/  LDG.E R27, desc[UR4][R20.64+0x20] ;  /* 0x00002004141b7981 */ /* 0x000ee8000c1e1900 */
[----:B------:R-:W4:Y:S04]  /*1990*/  LDG.E R16, desc[UR4][R16.64+0x40] ;  /* 0x0000400410107981 */ /* 0x000f28000c1e1900 */
[----:B------:R-:W4:Y:S01]  /*19a0*/  LDG.E R29, desc[UR4][R12.64+0x80] ;  /* 0x000080040c1d7981 */ /* 0x000f22000c1e1900 */
[----:B------:R-:W-:-:S02]  /*19b0*/  ISETP.NE.AND P1, PT, R26, RZ, PT ;  /* 0x000000ff1a00720c */ /* 0x000fc40003f25270 */
[----:B------:R-:W-:Y:S01]  /*19c0*/  IADD3 R5, PT, PT, R5, 0x10, RZ ;  /* 0x0000001005057810 */ /* 0x000fe20007ffe0ff */
[----:B---3--:R-:W-:Y:S01]  /*19d0*/  IMAD.WIDE R18, R27, 0x4, R18 ;  /* 0x000000041b127825 */ /* 0x008fe200078e0212 */
[----:B----4-:R-:W-:-:S05]  /*19e0*/  IADD3 R29, PT, PT, R29, R16, RZ ;  /* 0x000000101d1d7210 */ /* 0x010fca0007ffe0ff */
[----:B------:R2:W-:Y:S04]  /*19f0*/  REDG.E.MIN.S32.STRONG.GPU desc[UR4][R18.64], R29 ;  /* 0x0000001d1200798e */ /* 0x0005e8000c92e304 */
[----:B------:R-:W-:Y:S05]  /*1a00*/  @P1 BRA `(.L_x_29) ;  /* 0xfffffff800581947 */ /* 0x000fea000383ffff */
.L_x_28:
[----:B------:R-:W-:Y:S05]  /*1a10*/  BSYNC.RECONVERGENT B1 ;  /* 0x0000000000017941 */ /* 0x000fea0003800200 */
.L_x_27:
[----:B------:R-:W-:Y:S05]  /*1a20*/  @!P0 BRA `(.L_x_26) ;  /* 0x0000000400cc8947 */ /* 0x000fea0003800000 */
[----:B------:R-:W-:Y:S01]  /*1a30*/  ISETP.GE.U32.AND P0, PT, R4, 0x8, PT ;  /* 0x000000080400780c */ /* 0x000fe20003f06070 */
[----:B------:R-:W-:Y:S01]  /*1a40*/  BSSY.RECONVERGENT B1, `(.L_x_30) ;  /* 0x0000039000017945 */ /* 0x000fe20003800200 */
[----:B------:R-:W-:-:S04]  /*1a50*/  LOP3.LUT R3, R2, 0x7, RZ, 0xc0, !PT ;  /* 0x0000000702037812 */ /* 0x000fc800078ec0ff */
[----:B------:R-:W-:-:S07]  /*1a60*/  ISETP.NE.AND P1, PT, R3, RZ, PT ;  /* 0x000000ff0300720c */ /* 0x000fce0003f25270 */
[----:B------:R-:W-:Y:S06]  /*1a70*/  @!P0 BRA `(.L_x_31) ;  /* 0x0000000000d48947 */ /* 0x000fec0003800000 */
[----:B0---4-:R-:W0:Y:S01]  /*1a80*/  LDC.64 R16, c[0x0][0x390] ;  /* 0x0000e400ff107b82 */ /* 0x011e220000000a00 */
[C---:B------:R-:W-:Y:S01]  /*1a90*/  IMAD.WIDE R14, R5.reuse, 0x4, R6 ;  /* 0x00000004050e7825 */ /* 0x040fe200078e0206 */
[----:B------:R-:W3:Y:S04]  /*1aa0*/  LDG.E R4, desc[UR4][R12.64+0x80] ;  /* 0x000080040c047981 */ /* 0x000ee8000c1e1900 */
[----:B------:R-:W4:Y:S02]  /*1ab0*/  LDG.E R21, desc[UR4][R14.64+0x4] ;  /* 0x000004040e157981 */ /* 0x000f24000c1e1900 */
[----:B--2---:R-:W4:Y:S01]  /*1ac0*/  LDC.64 R18, c[0x0][0x3a8] ;  /* 0x0000ea00ff127b82 */ /* 0x004f220000000a00 */
[----:B0-----:R-:W-:-:S05]  /*1ad0*/  IMAD.WIDE R16, R5, 0x4, R16 ;  /* 0x0000000405107825 */ /* 0x001fca00078e0210 */
[----:B------:R-:W3:Y:S01]  /*1ae0*/  LDG.E R23, desc[UR4][R16.64+0x4] ;  /* 0x0000040410177981 */ /* 0x000ee2000c1e1900 */
[----:B----4-:R-:W-:Y:S01]  /*1af0*/  IMAD.WIDE R20, R21, 0x4, R18 ;  /* 0x0000000415147825 */ /* 0x010fe200078e0212 */
[----:B---3--:R-:W-:-:S05]  /*1b00*/  IADD3 R25, PT, PT, R4, R23, RZ ;  /* 0x0000001704197210 */ /* 0x008fca0007ffe0ff */
[----:B------:R0:W-:Y:S04]  /*1b10*/  REDG.E.MIN.S32.STRONG.GPU desc[UR4][R20.64], R25 ;  /* 0x000000191400798e */ /* 0x0001e8000c92e304 */
[----:B------:R-:W2:Y:S04]  /*1b20*/  LDG.E R4, desc[UR4][R12.64+0x80] ;  /* 0x000080040c047981 */ /* 0x000ea8000c1e1900 */
[----:B------:R-:W2:Y:S04]  /*1b30*/  LDG.E R27, desc[UR4][R16.64+0x8] ;  /* 0x00000804101b7981 */ /* 0x000ea8000c1e1900 */
[----:B------:R-:W3:Y:S01]  /*1b40*/  LDG.E R23, desc[UR4][R14.64+0x8] ;  /* 0x000008040e177981 */ /* 0x000ee2000c1e1900 */
[----:B--2---:R-:W-:Y:S01]  /*1b50*/  IADD3 R27, PT, PT, R4, R27, RZ ;  /* 0x0000001b041b7210 */ /* 0x004fe20007ffe0ff */
[----:B---3--:R-:W-:-:S05]  /*1b60*/  IMAD.WIDE R22, R23, 0x4, R18 ;  /* 0x0000000417167825 */ /* 0x008fca00078e0212 */
[----:B------:R2:W-:Y:S04]  /*1b70*/  REDG.E.MIN.S32.STRONG.GPU desc[UR4][R22.64], R27 ;  /* 0x0000001b1600798e */ /* 0x0005e8000c92e304 */
[----:B------:R-:W3:Y:S04]  /*1b80*/  LDG.E R4, desc[UR4][R12.64+0x80] ;  /* 0x000080040c047981 */ /* 0x000ee8000c1e1900 */
[----:B------:R-:W3:Y:S04]  /*1b90*/  LDG.E R24, desc[UR4][R16.64+0xc] ;  /* 0x00000c0410187981 */ /* 0x000ee8000c1e1900 */
[----:B------:R-:W0:Y:S01]  /*1ba0*/  LDG.E R29, desc[UR4][R14.64+0xc] ;  /* 0x00000c040e1d7981 */ /* 0x000e22000c1e1900 */
[----:B---3--:R-:W-:-:S02]  /*1bb0*/  IMAD.IADD R4, R4, 0x1, R24 ;  /* 0x0000000104047824 */ /* 0x008fc400078e0218 */
[----:B0-----:R-:W-:-:S05]  /*1bc0*/  IMAD.WIDE R20, R29, 0x4, R18 ;  /* 0x000000041d147825 */ /* 0x001fca00078e0212 */
[----:B------:R0:W-:Y:S04]  /*1bd0*/  REDG.E.MIN.S32.STRONG.GPU desc[UR4][R20.64], R4 ;  /* 0x000000041400798e */ /* 0x0001e8000c92e304 */
[----:B------:R-:W3:Y:S04]  /*1be0*/  LDG.E R24, desc[UR4][R12.64+0x80] ;  /* 0x000080040c187981 */ /* 0x000ee8000c1e1900 */
[----:B------:R-:W3:Y:S04]  /*1bf0*/  LDG.E R29, desc[UR4][R16.64+0x10] ;  /* 0x00001004101d7981 */ /* 0x000ee8000c1e1900 */
[----:B------:R-:W2:Y:S01]  /*1c00*/  LDG.E R25, desc[UR4][R14.64+0x10] ;  /* 0x000010040e197981 */ /* 0x000ea2000c1e1900 */
[----:B---3--:R-:W-:Y:S01]  /*1c10*/  IADD3 R29, PT, PT, R24, R29, RZ ;  /* 0x0000001d181d7210 */ /* 0x008fe20007ffe0ff */
[----:B--2---:R-:W-:-:S05]  /*1c20*/  IMAD.WIDE R22, R25, 0x4, R18 ;  /* 0x0000000419167825 */ /* 0x004fca00078e0212 */
[----:B------:R2:W-:Y:S04]  /*1c30*/  REDG.E.MIN.S32.STRONG.GPU desc[UR4][R22.64], R29 ;  /* 0x0000001d1600798e */ /* 0x0005e8000c92e304 */
[----:B------:R-:W3:Y:S04]  /*1c40*/  LDG.E R24, desc[UR4][R12.64+0x80] ;  /* 0x000080040c187981 */ /* 0x000ee8000c1e1900 */
[----:B------:R-:W3:Y:S04]  /*1c50*/  LDG.E R27, desc[UR4][R16.64+0x14] ;  /* 0x00001404101b7981 */ /* 0x000ee8000c1e1900 */
[----:B------:R-:W0:Y:S01]  /*1c60*/  LDG.E R25, desc[UR4][R14.64+0x14] ;  /* 0x000014040e197981 */ /* 0x000e22000c1e1900 */
[----:B---3--:R-:W-:Y:S01]  /*1c70*/  IADD3 R27, PT, PT, R24, R27, RZ ;  /* 0x0000001b181b7210 */ /* 0x008fe20007ffe0ff */
        /* <DEDUP_REMOVED lines=8> */
[----:B------:R-:W2:Y:S04]  /*1d00*/  LDG.E R24, desc[UR4][R12.64+0x80] ;  /* 0x000080040c187981 */ /* 0x000ea8000c1e1900 */
[----:B------:R-:W2:Y:S04]  /*1d10*/  LDG.E R29, desc[UR4][R16.64+0x1c] ;  /* 0x00001c04101d7981 */ /* 0x000ea8000c1e1900 */
[----:B------:R-:W0:Y:S01]  /*1d20*/  LDG.E R25, desc[UR4][R14.64+0x1c] ;  /* 0x00001c040e197981 */ /* 0x000e22000c1e1900 */
[----:B--2---:R-:W-:-:S02]  /*1d30*/  IMAD.IADD R29, R24, 0x1, R29 ;  /* 0x00000001181d7824 */ /* 0x004fc400078e021d */
[----:B0-----:R-:W-:-:S05]  /*1d40*/  IMAD.WIDE R20, R25, 0x4, R18 ;  /* 0x0000000419147825 */ /* 0x001fca00078e0212 */
[----:B------:R3:W-:Y:S04]  /*1d50*/  REDG.E.MIN.S32.STRONG.GPU desc[UR4][R20.64], R29 ;  /* 0x0000001d1400798e */ /* 0x0007e8000c92e304 */
[----:B------:R-:W2:Y:S04]  /*1d60*/  LDG.E R25, desc[UR4][R14.64+0x20] ;  /* 0x000020040e197981 */ /* 0x000ea8000c1e1900 */
[----:B------:R-:W4:Y:S04]  /*1d70*/  LDG.E R27, desc[UR4][R16.64+0x20] ;  /* 0x00002004101b7981 */ /* 0x000f28000c1e1900 */
[----:B------:R-:W4:Y:S01]  /*1d80*/  LDG.E R24, desc[UR4][R12.64+0x80] ;  /* 0x000080040c187981 */ /* 0x000f22000c1e1900 */
[----:B--2---:R-:W-:Y:S01]  /*1d90*/  IMAD.WIDE R18, R25, 0x4, R18 ;  /* 0x0000000419127825 */ /* 0x004fe200078e0212 */
[----:B----4-:R-:W-:-:S05]  /*1da0*/  IADD3 R27, PT, PT, R24, R27, RZ ;  /* 0x0000001b181b7210 */ /* 0x010fca0007ffe0ff */
[----:B------:R3:W-:Y:S01]  /*1db0*/  REDG.E.MIN.S32.STRONG.GPU desc[UR4][R18.64], R27 ;  /* 0x0000001b1200798e */ /* 0x0007e2000c92e304 */
[----:B------:R-:W-:-:S07]  /*1dc0*/  IADD3 R5, PT, PT, R5, 0x8, RZ ;  /* 0x0000000805057810 */ /* 0x000fce0007ffe0ff */
.L_x_31:
[----:B------:R-:W-:Y:S05]  /*1dd0*/  BSYNC.RECONVERGENT B1 ;  /* 0x0000000000017941 */ /* 0x000fea0003800200 */
.L_x_30:
[----:B------:R-:W-:Y:S05]  /*1de0*/  @!P1 BRA `(.L_x_26) ;  /* 0x0000000000dc9947 */ /* 0x000fea0003800000 */
[----:B------:R-:W-:Y:S01]  /*1df0*/  ISETP.GE.U32.AND P0, PT, R3, 0x4, PT ;  /* 0x000000040300780c */ /* 0x000fe20003f06070 */
[----:B------:R-:W-:Y:S01]  /*1e00*/  BSSY.RECONVERGENT B1, `(.L_x_32) ;  /* 0x0000021000017945 */ /* 0x000fe20003800200 */
[----:B------:R-:W-:-:S04]  /*1e10*/  LOP3.LUT R2, R2, 0x3, RZ, 0xc0, !PT ;  /* 0x0000000302027812 */ /* 0x000fc800078ec0ff */
[----:B------:R-:W-:-:S07]  /*1e20*/  ISETP.NE.AND P1, PT, R2, RZ, PT ;  /* 0x000000ff0200720c */ /* 0x000fce0003f25270 */
[----:B------:R-:W-:Y:S06]  /*1e30*/  @!P0 BRA `(.L_x_33) ;  /* 0x0000000000748947 */ /* 0x000fec0003800000 */
[----:B------:R-:W5:Y:S01]  /*1e40*/  LDC.64 R14, c[0x0][0x390] ;  /* 0x0000e400ff0e7b82 */ /* 0x000f620000000a00 */
[C---:B------:R-:W-:Y:S01]  /*1e50*/  IMAD.WIDE R6, R5.reuse, 0x4, R6 ;  /* 0x0000000405067825 */ /* 0x040fe200078e0206 */
[----:B------:R-:W5:Y:S04]  /*1e60*/  LDG.E R3, desc[UR4][R12.64+0x80] ;  /* 0x000080040c037981 */ /* 0x000f68000c1e1900 */
[----:B0-234-:R-:W2:Y:S02]  /*1e70*/  LDG.E R19, desc[UR4][R6.64+0x4] ;  /* 0x0000040406137981 */ /* 0x01dea4000c1e1900 */
[----:B------:R-:W2:Y:S01]  /*1e80*/  LDC.64 R16, c[0x0][0x3a8] ;  /* 0x0000ea00ff107b82 */ /* 0x000ea20000000a00 */
[----:B-----5:R-:W-:-:S05]  /*1e90*/  IMAD.WIDE R14, R5, 0x4, R14 ;  /* 0x00000004050e7825 */ /* 0x020fca00078e020e */
[----:B------:R-:W3:Y:S01]  /*1ea0*/  LDG.E R4, desc[UR4][R14.64+0x4] ;  /* 0x000004040e047981 */ /* 0x000ee2000c1e1900 */
[----:B--2---:R-:W-:Y:S01]  /*1eb0*/  IMAD.WIDE R18, R19, 0x4, R16 ;  /* 0x0000000413127825 */ /* 0x004fe200078e0210 */
[----:B---3--:R-:W-:-:S05]  /*1ec0*/  IADD3 R3, PT, PT, R3, R4, RZ ;  /* 0x0000000403037210 */ /* 0x008fca0007ffe0ff */
[----:B------:R0:W-:Y:S04]  /*1ed0*/  REDG.E.MIN.S32.STRONG.GPU desc[UR4][R18.64], R3 ;  /* 0x000000031200798e */ /* 0x0001e8000c92e304 */
[----:B------:R-:W2:Y:S04]  /*1ee0*/  LDG.E R4, desc[UR4][R12.64+0x80] ;  /* 0x000080040c047981 */ /* 0x000ea8000c1e1900 */
[----:B------:R-:W2:Y:S04]  /*1ef0*/  LDG.E R23, desc[UR4][R14.64+0x8] ;  /* 0x000008040e177981 */ /* 0x000ea8000c1e1900 */
[----:B------:R-:W3:Y:S01]  /*1f00*/  LDG.E R21, desc[UR4][R6.64+0x8] ;  /* 0x0000080406157981 */ /* 0x000ee2000c1e1900 */
[----:B--2---:R-:W-:-:S02]  /*1f10*/  IMAD.IADD R23, R4, 0x1, R23 ;  /* 0x0000000104177824 */ /* 0x004fc400078e0217 */
[----:B---3--:R-:W-:-:S05]  /*1f20*/  IMAD.WIDE R20, R21, 0x4, R16 ;  /* 0x0000000415147825 */ /* 0x008fca00078e0210 */
        /* <DEDUP_REMOVED lines=8> */
[----:B------:R-:W4:Y:S04]  /*1fb0*/  LDG.E R25, desc[UR4][R14.64+0x10] ;  /* 0x000010040e197981 */ /* 0x000f28000c1e1900 */
[----:B------:R-:W4:Y:S01]  /*1fc0*/  LDG.E R4, desc[UR4][R12.64+0x80] ;  /* 0x000080040c047981 */ /* 0x000f22000c1e1900 */
[----:B---3--:R-:W-:Y:S01]  /*1fd0*/  IMAD.WIDE R16, R3, 0x4, R16 ;  /* 0x0000000403107825 */ /* 0x008fe200078e0210 */
[----:B----4-:R-:W-:-:S05]  /*1fe0*/  IADD3 R25, PT, PT, R4, R25, RZ ;  /* 0x0000001904197210 */ /* 0x010fca0007ffe0ff */
[----:B------:R2:W-:Y:S01]  /*1ff0*/  REDG.E.MIN.S32.STRONG.GPU desc[UR4][R16.64], R25 ;  /* 0x000000191000798e */ /* 0x0005e2000c92e304 */
[----:B------:R-:W-:-:S07]  /*2000*/  IADD3 R5, PT, PT, R5, 0x4, RZ ;  /* 0x0000000405057810 */ /* 0x000fce0007ffe0ff */
.L_x_33:
[----:B------:R-:W-:Y:S05]  /*2010*/  BSYNC.RECONVERGENT B1 ;  /* 0x0000000000017941 */ /* 0x000fea0003800200 */
.L_x_32:
[----:B------:R-:W-:Y:S05]  /*2020*/  @!P1 BRA `(.L_x_26) ;  /* 0x00000000004c9947 */ /* 0x000fea0003800000 */
[----:B------:R-:W5:Y:S01]  /*2030*/  LDC.64 R14, c[0x0][0x390] ;  /* 0x0000e400ff0e7b82 */ /* 0x000f620000000a00 */
[----:B-1----:R-:W-:Y:S02]  /*2040*/  IADD3 R10, P0, PT, R10, 0x4, RZ ;  /* 0x000000040a0a7810 */ /* 0x002fe40007f1e0ff */
[----:B---3--:R-:W-:-:S03]  /*2050*/  IADD3 R4, PT, PT, -R2, RZ, RZ ;  /* 0x000000ff02047210 */ /* 0x008fc60007ffe1ff */
[----:B------:R-:W-:Y:S02]  /*2060*/  IMAD.X R11, RZ, RZ, R11, P0 ;  /* 0x000000ffff0b7224 */ /* 0x000fe400000e060b */
[----:B------:R-:W1:Y:S01]  /*2070*/  LDC.64 R6, c[0x0][0x3a8] ;  /* 0x0000ea00ff067b82 */ /* 0x000e620000000a00 */
[----:B-----5:R-:W-:-:S04]  /*2080*/  IADD3 R14, P1, PT, R14, 0x4, RZ ;  /* 0x000000040e0e7810 */ /* 0x020fc80007f3e0ff */
[----:B------:R-:W-:-:S09]  /*2090*/  IADD3.X R15, PT, PT, RZ, R15, RZ, P1, !PT ;  /* 0x0000000fff0f7210 */ /* 0x000fd20000ffe4ff */
.L_x_34:
[C---:B0-2-4-:R-:W-:Y:S01]  /*20a0*/  IMAD.WIDE R16, R5.reuse, 0x4, R14 ;  /* 0x0000000405107825 */ /* 0x055fe200078e020e */
[----:B------:R-:W2:Y:S03]  /*20b0*/  LDG.E R18, desc[UR4][R12.64+0x80] ;  /* 0x000080040c127981 */ /* 0x000ea6000c1e1900 */
[----:B------:R-:W-:Y:S02]  /*20c0*/  IMAD.WIDE R2, R5, 0x4, R10 ;  /* 0x0000000405027825 */ /* 0x000fe400078e020a */
[----:B------:R-:W2:Y:S04]  /*20d0*/  LDG.E R17, desc[UR4][R16.64] ;  /* 0x0000000410117981 */ /* 0x000ea8000c1e1900 */
[----:B------:R-:W1:Y:S01]  /*20e0*/  LDG.E R3, desc[UR4][R2.64] ;  /* 0x0000000402037981 */ /* 0x000e62000c1e1900 */
[----:B------:R-:W-:-:S05]  /*20f0*/  VIADD R4, R4, 0x1 ;  /* 0x0000000104047836 */ /* 0x000fca0000000000 */
[----:B------:R-:W-:Y:S02]  /*2100*/  ISETP.NE.AND P0, PT, R4, RZ, PT ;  /* 0x000000ff0400720c */ /* 0x000fe40003f05270 */
[----:B------:R-:W-:Y:S02]  /*2110*/  IADD3 R5, PT, PT, R5, 0x1, RZ ;  /* 0x0000000105057810 */ /* 0x000fe40007ffe0ff */
[----:B--2---:R-:W-:Y:S01]  /*2120*/  IADD3 R21, PT, PT, R18, R17, RZ ;  /* 0x0000001112157210 */ /* 0x004fe20007ffe0ff */
[----:B-1----:R-:W-:-:S05]  /*2130*/  IMAD.WIDE R18, R3, 0x4, R6 ;  /* 0x0000000403127825 */ /* 0x002fca00078e0206 */
[----:B------:R0:W-:Y:S03]  /*2140*/  REDG.E.MIN.S32.STRONG.GPU desc[UR4][R18.64], R21 ;  /* 0x000000151200798e */ /* 0x0001e6000c92e304 */
[----:B------:R-:W-:Y:S05]  /*2150*/  @P0 BRA `(.L_x_34) ;  /* 0xfffffffc00d00947 */ /* 0x000fea000383ffff */
.L_x_26:
[----:B------:R-:W-:Y:S05]  /*2160*/  BSYNC.RECONVERGENT B0 ;  /* 0x0000000000007941 */ /* 0x000fea0003800200 */
.L_x_25:
[----:B------:R-:W-:Y:S01]  /*2170*/  IADD3 R2, PT, PT, R0, 0x40, RZ ;  /* 0x0000004000027810 */ /* 0x000fe20007ffe0ff */
[----:B------:R-:W-:Y:S03]  /*2180*/  BSSY.RECONVERGENT B0, `(.L_x_35) ;  /* 0x0000100000007945 */ /* 0x000fe60003800200 */
[----:B------:R-:W-:-:S13]  /*2190*/  ISETP.GE.AND P0, PT, R2, UR6, PT ;  /* 0x0000000602007c0c */ /* 0x000fda000bf06270 */
[----:B------:R-:W-:Y:S05]  /*21a0*/  @P0 BRA `(.L_x_36) ;  /* 0x0000000c00f40947 */ /* 0x000fea0003800000 */
[----:B------:R-:W5:Y:S02]  /*21b0*/  LDG.E.U8 R2, desc[UR4][R8.64+0x40] ;  /* 0x0000400408027981 */ /* 0x000f64000c1e1100 */
[----:B-----5:R-:W-:-:S13]  /*21c0*/  ISETP.NE.AND P0, PT, R2, RZ, PT ;  /* 0x000000ff0200720c */ /* 0x020fda0003f05270 */
        /* <DEDUP_REMOVED lines=9> */
[----:B0-----:R-:W-:Y:S05]  /*2260*/  @!P0 BRA `(.L_x_36) ;  /* 0x0000000c00c48947 */ /* 0x001fea0003800000 */
[----:B------:R-:W-:Y:S01]  /*2270*/  IADD3 R3, PT, PT, R5, 0x1, RZ ;  /* 0x0000000105037810 */ /* 0x000fe20007ffe0ff */
[----:B------:R-:W0:Y:S01]  /*2280*/  LDC.64 R12, c[0x0][0x3a0] ;  /* 0x0000e800ff0c7b82 */ /* 0x000e220000000a00 */
[----:B------:R-:W-:Y:S02]  /*2290*/  BSSY.RECONVERGENT B1, `(.L_x_37) ;  /* 0x000007a000017945 */ /* 0x000fe40003800200 */
[----:B------:R-:W-:-:S04]  /*22a0*/  VIADDMNMX R4, R2, R5, R3, !PT ;  /* 0x0000000502047246 */ /* 0x000fc80007800103 */
[----:B------:R-:W-:Y:S01]  /*22b0*/  IADD3 R3, PT, PT, R5, -R4, RZ ;  /* 0x8000000405037210 */ /* 0x000fe20007ffe0ff */
[----:B-1----:R-:W1:Y:S01]  /*22c0*/  LDC.64 R10, c[0x0][0x388] ;  /* 0x0000e200ff0a7b82 */ /* 0x002e620000000a00 */
[----:B------:R-:W-:Y:S02]  /*22d0*/  IMAD.IADD R2, R4, 0x1, -R5 ;  /* 0x0000000104027824 */ /* 0x000fe400078e0a05 */
[----:B------:R-:W-:-:S03]  /*22e0*/  ISETP.GT.U32.AND P1, PT, R3, -0x10, PT ;  /* 0xfffffff00300780c */ /* 0x000fc60003f24070 */
[----:B------:R-:W-:-:S04]  /*22f0*/  LOP3.LUT R4, R2, 0xf, RZ, 0xc0, !PT ;  /* 0x0000000f02047812 */ /* 0x000fc800078ec0ff */
[----:B------:R-:W-:Y:S01]  /*2300*/  ISETP.NE.AND P0, PT, R4, RZ, PT ;  /* 0x000000ff0400720c */ /* 0x000fe20003f05270 */
[----:B0-----:R-:W-:-:S05]  /*2310*/  IMAD.WIDE R12, R0, 0x4, R12 ;  /* 0x00000004000c7825 */ /* 0x001fca00078e020c */
[----:B------:R-:W-:Y:S07]  /*2320*/  @P1 BRA `(.L_x_38) ;  /* 0x0000000400c01947 */ /* 0x000fee0003800000 */
[----:B------:R-:W-:Y:S01]  /*2330*/  HFMA2 R14, -RZ, RZ, 0, 1.9073486328125e-06 ;  /* 0x00000020ff0e7431 */ /* 0x000fe200000001ff */
[----:B------:R-:W-:Y:S02]  /*2340*/  MOV R15, 0x0 ;  /* 0x00000000000f7802 */ /* 0x000fe40000000f00 */
[----:B------:R-:W-:-:S05]  /*2350*/  LOP3.LUT R26, R2, 0xfffffff0, RZ, 0xc0, !PT ;  /* 0xfffffff0021a7812 */ /* 0x000fca00078ec0ff */
[----:B------:R-:W-:Y:S02]  /*2360*/  IMAD.MOV R26, RZ, RZ, -R26 ;  /* 0x000000ffff1a7224 */ /* 0x000fe400078e0a1a */
[----:B-1----:R-:W-:-:S05]  /*2370*/  IMAD.WIDE.U32 R14, R10, 0x1, R14 ;  /* 0x000000010a0e7825 */ /* 0x002fca00078e000e */
[----:B------:R-:W-:-:S07]  /*2380*/  IADD3 R3, PT, PT, R15, R11, RZ ;  /* 0x0000000b0f037210 */ /* 0x000fce0007ffe0ff */
.L_x_39:
[----:B0-2-4-:R-:W0:Y:S01]  /*2390*/  LDC.64 R16, c[0x0][0x390] ;  /* 0x0000e400ff107b82 */ /* 0x015e220000000a00 */
[----:B------:R-:W-:Y:S01]  /*23a0*/  MOV R18, R14 ;  /* 0x0000000e00127202 */ /* 0x000fe20000000f00 */
        /* <DEDUP_REMOVED lines=95> */
[----:B------:R-:W2:Y:S04]  /*29a0*/  LDG.E R27, desc[UR4][R20.64+0x20] ;  /* 0x00002004141b7981 */ /* 0x000ea8000c1e1900 */
[----:B------:R-:W3:Y:S04]  /*29b0*/  LDG.E R16, desc[UR4][R16.64+0x40] ;  /* 0x0000400410107981 */ /* 0x000ee8000c1e1900 */
[----:B------:R-:W3:Y:S01]  /*29c0*/  LDG.E R29, desc[UR4][R12.64+0x100] ;  /* 0x000100040c1d7981 */ /* 0x000ee2000c1e1900 */
[----:B------:R-:W-:-:S02]  /*29d0*/  ISETP.NE.AND P1, PT, R26, RZ, PT ;  /* 0x000000ff1a00720c */ /* 0x000fc40003f25270 */
[----:B------:R-:W-:Y:S01]  /*29e0*/  IADD3 R5, PT, PT, R5, 0x10, RZ ;  /* 0x0000001005057810 */ /* 0x000fe20007ffe0ff */
[----:B--2---:R-:W-:Y:S01]  /*29f0*/  IMAD.WIDE R18, R27, 0x4, R18 ;  /* 0x000000041b127825 */ /* 0x004fe200078e0212 */
[----:B---3--:R-:W-:-:S05]  /*2a00*/  IADD3 R29, PT, PT, R29, R16, RZ ;  /* 0x000000101d1d7210 */ /* 0x008fca0007ffe0ff */
[----:B------:R0:W-:Y:S04]  /*2a10*/  REDG.E.MIN.S32.STRONG.GPU desc[UR4][R18.64], R29 ;  /* 0x0000001d1200798e */ /* 0x0001e8000c92e304 */
[----:B------:R-:W-:Y:S05]  /*2a20*/  @P1 BRA `(.L_x_39) ;  /* 0xfffffff800581947 */ /* 0x000fea000383ffff */
.L_x_38:
[----:B------:R-:W-:Y:S05]  /*2a30*/  BSYNC.RECONVERGENT B1 ;  /* 0x0000000000017941 */ /* 0x000fea0003800200 */
.L_x_37:
[----:B------:R-:W-:Y:S05]  /*2a40*/  @!P0 BRA `(.L_x_36) ;  /* 0x0000000400cc8947 */ /* 0x000fea0003800000 */
[----:B------:R-:W-:Y:S01]  /*2a50*/  ISETP.GE.U32.AND P0, PT, R4, 0x8, PT ;  /* 0x000000080400780c */ /* 0x000fe20003f06070 */
[----:B------:R-:W-:Y:S01]  /*2a60*/  BSSY.RECONVERGENT B1, `(.L_x_40) ;  /* 0x0000039000017945 */ /* 0x000fe20003800200 */
[----:B------:R-:W-:-:S04]  /*2a70*/  LOP3.LUT R3, R2, 0x7, RZ, 0xc0, !PT ;  /* 0x0000000702037812 */ /* 0x000fc800078ec0ff */
[----:B------:R-:W-:-:S07]  /*2a80*/  ISETP.NE.AND P1, PT, R3, RZ, PT ;  /* 0x000000ff0300720c */ /* 0x000fce0003f25270 */
[----:B------:R-:W-:Y:S06]  /*2a90*/  @!P0 BRA `(.L_x_41) ;  /* 0x0000000000d48947 */ /* 0x000fec0003800000 */
[----:B--2-4-:R-:W2:Y:S01]  /*2aa0*/  LDC.64 R16, c[0x0][0x390] ;  /* 0x0000e400ff107b82 */ /* 0x014ea20000000a00 */
[C---:B------:R-:W-:Y:S01]  /*2ab0*/  IMAD.WIDE R14, R5.reuse, 0x4, R6 ;  /* 0x00000004050e7825 */ /* 0x040fe200078e0206 */
[----:B------:R-:W3:Y:S04]  /*2ac0*/  LDG.E R4, desc[UR4][R12.64+0x100] ;  /* 0x000100040c047981 */ /* 0x000ee8000c1e1900 */
[----:B------:R-:W4:Y:S02]  /*2ad0*/  LDG.E R21, desc[UR4][R14.64+0x4] ;  /* 0x000004040e157981 */ /* 0x000f24000c1e1900 */
[----:B0-----:R-:W4:Y:S01]  /*2ae0*/  LDC.64 R18, c[0x0][0x3a8] ;  /* 0x0000ea00ff127b82 */ /* 0x001f220000000a00 */
[----:B--2---:R-:W-:-:S05]  /*2af0*/  IMAD.WIDE R16, R5, 0x4, R16 ;  /* 0x0000000405107825 */ /* 0x004fca00078e0210 */
        /* <DEDUP_REMOVED lines=47> */
.L_x_41:
[----:B------:R-:W-:Y:S05]  /*2df0*/  BSYNC.RECONVERGENT B1 ;  /* 0x0000000000017941 */ /* 0x000fea0003800200 */
.L_x_40:
        /* <DEDUP_REMOVED lines=35> */
.L_x_43:
[----:B------:R-:W-:Y:S05]  /*3030*/  BSYNC.RECONVERGENT B1 ;  /* 0x0000000000017941 */ /* 0x000fea0003800200 */
.L_x_42:
        /* <DEDUP_REMOVED lines=8> */
.L_x_44:
[C---:B--2-4-:R-:W-:Y:S01]  /*30c0*/  IMAD.WIDE R16, R5.reuse, 0x4, R14 ;  /* 0x0000000405107825 */ /* 0x054fe200078e020e */
[----:B0-----:R-:W2:Y:S03]  /*30d0*/  LDG.E R18, desc[UR4][R12.64+0x100] ;  /* 0x000100040c127981 */ /* 0x001ea6000c1e1900 */
        /* <DEDUP_REMOVED lines=10> */
.L_x_36:
[----:B------:R-:W-:Y:S05]  /*3180*/  BSYNC.RECONVERGENT B0 ;  /* 0x0000000000007941 */ /* 0x000fea0003800200 */
.L_x_35:
[----:B------:R-:W-:-:S04]  /*3190*/  IADD3 R2, PT, PT, R0, 0x60, RZ ;  /* 0x0000006000027810 */ /* 0x000fc80007ffe0ff */
[----:B------:R-:W-:-:S13]  /*31a0*/  ISETP.GE.AND P0, PT, R2, UR6, PT ;  /* 0x0000000602007c0c */ /* 0x000fda000bf06270 */
[----:B------:R-:W-:Y:S05]  /*31b0*/  @P0 EXIT ;  /* 0x000000000000094d */ /* 0x000fea0003800000 */
[----:B------:R-:W5:Y:S02]  /*31c0*/  LDG.E.U8 R2, desc[UR4][R8.64+0x60] ;  /* 0x0000600408027981 */ /* 0x000f64000c1e1100 */
[----:B-----5:R-:W-:-:S13]  /*31d0*/  ISETP.NE.AND P0, PT, R2, RZ, PT ;  /* 0x000000ff0200720c */ /* 0x020fda0003f05270 */
[----:B------:R-:W-:Y:S05]  /*31e0*/  @!P0 EXIT ;  /* 0x000000000000894d */ /* 0x000fea0003800000 */
        /* <DEDUP_REMOVED lines=8> */
[----:B0-----:R-:W-:Y:S05]  /*3270*/  @!P0 EXIT ;  /* 0x000000000000894d */ /* 0x001fea0003800000 */
        /* <DEDUP_REMOVED lines=8> */
[----:B------:R-:W-:Y:S02]  /*3300*/  LOP3.LUT R3, R2, 0xf, RZ, 0xc0, !PT ;  /* 0x0000000f02037812 */ /* 0x000fe400078ec0ff */
[----:B------:R-:W3:Y:S02]  /*3310*/  LDC.64 R12, c[0x0][0x390] ;  /* 0x0000e400ff0c7b82 */ /* 0x000ee40000000a00 */
[----:B------:R-:W-:Y:S01]  /*3320*/  ISETP.NE.AND P0, PT, R3, RZ, PT ;  /* 0x000000ff0300720c */ /* 0x000fe20003f05270 */
[----:B0-----:R-:W-:-:S05]  /*3330*/  IMAD.WIDE R8, R0, 0x4, R8 ;  /* 0x0000000400087825 */ /* 0x001fca00078e0208 */
[----:B------:R-:W-:Y:S07]  /*3340*/  @P1 BRA `(.L_x_46) ;  /* 0x0000000400c81947 */ /* 0x000fee0003800000 */
[----:B--2-4-:R-:W-:Y:S01]  /*3350*/  HFMA2 R16, -RZ, RZ, 0, 1.9073486328125e-06 ;  /* 0x00000020ff107431 */ /* 0x014fe200000001ff */
[----:B------:R-:W-:Y:S02]  /*3360*/  MOV R17, 0x0 ;  /* 0x0000000000117802 */ /* 0x000fe40000000f00 */
[----:B------:R-:W-:-:S05]  /*3370*/  LOP3.LUT R0, R2, 0xfffffff0, RZ, 0xc0, !PT ;  /* 0xfffffff002007812 */ /* 0x000fca00078ec0ff */
[----:B------:R-:W-:Y:S02]  /*3380*/  IMAD.MOV R0, RZ, RZ, -R0 ;  /* 0x000000ffff007224 */ /* 0x000fe400078e0a00 */
[----:B-1----:R-:W-:-:S04]  /*3390*/  IMAD.WIDE.U32 R14, R10, 0x1, R16 ;  /* 0x000000010a0e7825 */ /* 0x002fc800078e0010 */
[----:B---3--:R-:W-:Y:S01]  /*33a0*/  IMAD.WIDE.U32 R16, R12, 0x1, R16 ;  /* 0x000000010c107825 */ /* 0x008fe200078e0010 */
[----:B------:R-:W-:-:S04]  /*33b0*/  IADD3 R29, PT, PT, R15, R11, RZ ;  /* 0x0000000b0f1d7210 */ /* 0x000fc80007ffe0ff */
[----:B------:R-:W-:-:S07]  /*33c0*/  IADD3 R5, PT, PT, R17, R13, RZ ;  /* 0x0000000d11057210 */ /* 0x000fce0007ffe0ff */
.L_x_47:
[----:B------:R-:W-:Y:S01]  /*33d0*/  MOV R18, R16 ;  /* 0x0000001000127202 */ /* 0x000fe20000000f00 */
[----:B------:R-:W-:Y:S01]  /*33e0*/  IMAD.MOV.U32 R19, RZ, RZ, R5 ;  /* 0x000000ffff137224 */ /* 0x000fe200078e0005 */
[----:B0-----:R-:W2:Y:S03]  /*33f0*/  LDG.E R20, desc[UR4][R8.64+0x180] ;  /* 0x0001800408147981 */ /* 0x001ea6000c1e1900 */
[----:B------:R-:W-:-:S05]  /*3400*/  IMAD.WIDE R18, R4, 0x4, R18 ;  /* 0x0000000404127825 */ /* 0x000fca00078e0212 */
[----:B------:R-:W2:Y:S01]  /*3410*/  LDG.E R21, desc[UR4][R18.64+-0x1c] ;  /* 0xffffe40412157981 */ /* 0x000ea2000c1e1900 */
[----:B------:R-:W-:-:S05]  /*3420*/  MOV R28, R14 ;  /* 0x0000000e001c7202 */ /* 0x000fca0000000f00 */
[----:B------:R-:W-:-:S05]  /*3430*/  IMAD.WIDE R22, R4, 0x4, R28 ;  /* 0x0000000404167825 */ /* 0x000fca00078e021c */
[----:B------:R-:W3:Y:S01]  /*3440*/  LDG.E R27, desc[UR4][R22.64+-0x1c] ;  /* 0xffffe404161b7981 */ /* 0x000ee2000c1e1900 */
[----:B--2---:R-:W-:Y:S02]  /*3450*/  IADD3 R28, PT, PT, R20, R21, RZ ;  /* 0x00000015141c7210 */ /* 0x004fe40007ffe0ff */
[----:B------:R-:W3:Y:S02]  /*3460*/  LDC.64 R20, c[0x0][0x3a8] ;  /* 0x0000ea00ff147b82 */ /* 0x000ee40000000a00 */
[----:B---3--:R-:W-:-:S05]  /*3470*/  IMAD.WIDE R26, R27, 0x4, R20 ;  /* 0x000000041b1a7825 */ /* 0x008fca00078e0214 */
[----:B------:R0:W-:Y:S04]  /*3480*/  REDG.E.MIN.S32.STRONG.GPU desc[UR4][R26.64], R28 ;  /* 0x0000001c1a00798e */ /* 0x0001e8000c92e304 */
[----:B------:R-:W2:Y:S04]  /*3490*/  LDG.E R24, desc[UR4][R8.64+0x180] ;  /* 0x0001800408187981 */ /* 0x000ea8000c1e1900 */
[----:B------:R-:W3:Y:S04]  /*34a0*/  LDG.E R25, desc[UR4][R22.64+-0x18] ;  /* 0xffffe80416197981 */ /* 0x000ee8000c1e1900 */
[----:B0-----:R-:W2:Y:S02]  /*34b0*/  LDG.E R27, desc[UR4][R18.64+-0x18] ;  /* 0xffffe804121b7981 */ /* 0x001ea4000c1e1900 */
[----:B--2---:R-:W-:Y:S01]  /*34c0*/  IADD3 R28, PT, PT, R24, R27, RZ ;  /* 0x0000001b181c7210 */ /* 0x004fe20007ffe0ff */
[----:B---3--:R-:W-:-:S05]  /*34d0*/  IMAD.WIDE R24, R25, 0x4, R20 ;  /* 0x0000000419187825 */ /* 0x008fca00078e0214 */
[----:B------:R0:W-:Y:S04]  /*34e0*/  REDG.E.MIN.S32.STRONG.GPU desc[UR4][R24.64], R28 ;  /* 0x0000001c1800798e */ /* 0x0001e8000c92e304 */
[----:B------:R-:W2:Y:S04]  /*34f0*/  LDG.E R27, desc[UR4][R22.64+-0x14] ;  /* 0xffffec04161b7981 */ /* 0x000ea8000c1e1900 */
[----:B0-----:R-:W3:Y:S04]  /*3500*/  LDG.E R24, desc[UR4][R8.64+0x180] ;  /* 0x0001800408187981 */ /* 0x001ee8000c1e1900 */
[----:B------:R-:W3:Y:S01]  /*3510*/  LDG.E R25, desc[UR4][R18.64+-0x14] ;  /* 0xffffec0412197981 */ /* 0x000ee2000c1e1900 */
[----:B--2---:R-:W-:-:S04]  /*3520*/  IMAD.WIDE R26, R27, 0x4, R20 ;  /* 0x000000041b1a7825 */ /* 0x004fc800078e0214 */
[----:B---3--:R-:W-:-:S05]  /*3530*/  IMAD.IADD R25, R24, 0x1, R25 ;  /* 0x0000000118197824 */ /* 0x008fca00078e0219 */
[----:B------:R0:W-:Y:S04]  /*3540*/  REDG.E.MIN.S32.STRONG.GPU desc[UR4][R26.64], R25 ;  /* 0x000000191a00798e */ /* 0x0001e8000c92e304 */
[----:B------:R-:W2:Y:S04]  /*3550*/  LDG.E R24, desc[UR4][R8.64+0x180] ;  /* 0x0001800408187981 */ /* 0x000ea8000c1e1900 */
[----:B0-----:R-:W2:Y:S04]  /*3560*/  LDG.E R26, desc[UR4][R18.64+-0x10] ;  /* 0xfffff004121a7981 */ /* 0x001ea8000c1e1900 */
[----:B------:R-:W3:Y:S01]  /*3570*/  LDG.E R27, desc[UR4][R22.64+-0x10] ;  /* 0xfffff004161b7981 */ /* 0x000ee2000c1e1900 */
[----:B--2---:R-:W-:Y:S01]  /*3580*/  IADD3 R28, PT, PT, R24, R26, RZ ;  /* 0x0000001a181c7210 */ /* 0x004fe20007ffe0ff */
        /* <DEDUP_REMOVED lines=15> */
[----:B0-----:R-:W2:Y:S04]  /*3680*/  LDG.E R24, desc[UR4][R8.64+0x180] ;  /* 0x0001800408187981 */ /* 0x001ea8000c1e1900 */
[----:B------:R-:W3:Y:S01]  /*3690*/  LDG.E R25, desc[UR4][R22.64+-0x4] ;  /* 0xfffffc0416197981 */ /* 0x000ee2000c1e1900 */
[----:B--2---:R-:W-:-:S02]  /*36a0*/  IMAD.IADD R28, R24, 0x1, R26 ;  /* 0x00000001181c7824 */ /* 0x004fc400078e021a */
        /* <DEDUP_REMOVED lines=51> */
[----:B------:R-:W2:Y:S04]  /*39e0*/  LDG.E R24, desc[UR4][R8.64+0x180] ;  /* 0x0001800408187981 */ /* 0x000ea8000c1e1900 */
[----:B0-----:R-:W3:Y:S01]  /*39f0*/  LDG.E R27, desc[UR4][R22.64+0x20] ;  /* 0x00002004161b7981 */ /* 0x001ee2000c1e1900 */
[----:B------:R-:W-:-:S04]  /*3a00*/  IADD3 R0, PT, PT, R0, 0x10, RZ ;  /* 0x0000001000007810 */ /* 0x000fc80007ffe0ff */
[----:B------:R-:W-:Y:S02]  /*3a10*/  ISETP.NE.AND P1, PT, R0, RZ, PT ;  /* 0x000000ff0000720c */ /* 0x000fe40003f25270 */
[----:B------:R-:W-:Y:S02]  /*3a20*/  IADD3 R4, PT, PT, R4, 0x10, RZ ;  /* 0x0000001004047810 */ /* 0x000fe40007ffe0ff */
[----:B--2---:R-:W-:Y:S01]  /*3a30*/  IADD3 R24, PT, PT, R24, R19, RZ ;  /* 0x0000001318187210 */ /* 0x004fe20007ffe0ff */
[----:B---3--:R-:W-:-:S05]  /*3a40*/  IMAD.WIDE R20, R27, 0x4, R20 ;  /* 0x000000041b147825 */ /* 0x008fca00078e0214 */
[----:B------:R0:W-:Y:S03]  /*3a50*/  REDG.E.MIN.S32.STRONG.GPU desc[UR4][R20.64], R24 ;  /* 0x000000181400798e */ /* 0x0001e6000c92e304 */
[----:B------:R-:W-:Y:S05]  /*3a60*/  @P1 BRA `(.L_x_47) ;  /* 0xfffffff800581947 */ /* 0x000fea000383ffff */
.L_x_46:
[----:B------:R-:W-:Y:S05]  /*3a70*/  BSYNC.RECONVERGENT B0 ;  /* 0x0000000000007941 */ /* 0x000fea0003800200 */
.L_x_45:
[----:B------:R-:W-:Y:S05]  /*3a80*/  @!P0 EXIT ;  /* 0x000000000000894d */ /* 0x000fea0003800000 */
[----:B------:R-:W-:Y:S01]  /*3a90*/  ISETP.GE.U32.AND P0, PT, R3, 0x8, PT ;  /* 0x000000080300780c */ /* 0x000fe20003f06070 */
[----:B------:R-:W-:Y:S01]  /*3aa0*/  BSSY.RECONVERGENT B0, `(.L_x_48) ;  /* 0x0000039000007945 */ /* 0x000fe20003800200 */
[----:B------:R-:W-:-:S04]  /*3ab0*/  LOP3.LUT R0, R2, 0x7, RZ, 0xc0, !PT ;  /* 0x0000000702007812 */ /* 0x000fc800078ec0ff */
[----:B------:R-:W-:-:S07]  /*3ac0*/  ISETP.NE.AND P1, PT, R0, RZ, PT ;  /* 0x000000ff0000720c */ /* 0x000fce0003f25270 */
[----:B------:R-:W-:Y:S06]  /*3ad0*/  @!P0 BRA `(.L_x_49) ;  /* 0x0000000000d48947 */ /* 0x000fec0003800000 */
[----:B--2-4-:R-:W2:Y:S01]  /*3ae0*/  LDC.64 R16, c[0x0][0x390] ;  /* 0x0000e400ff107b82 */ /* 0x014ea20000000a00 */
[C---:B------:R-:W-:Y:S01]  /*3af0*/  IMAD.WIDE R14, R4.reuse, 0x4, R6 ;  /* 0x00000004040e7825 */ /* 0x040fe200078e0206 */
[----:B------:R-:W4:Y:S04]  /*3b00*/  LDG.E R3, desc[UR4][R8.64+0x180] ;  /* 0x0001800408037981 */ /* 0x000f28000c1e1900 */
[----:B0-----:R-:W5:Y:S02]  /*3b10*/  LDG.E R21, desc[UR4][R14.64+0x4] ;  /* 0x000004040e157981 */ /* 0x001f64000c1e1900 */
[----:B------:R-:W5:Y:S01]  /*3b20*/  LDC.64 R18, c[0x0][0x3a8] ;  /* 0x0000ea00ff127b82 */ /* 0x000f620000000a00 */
[----:B--2---:R-:W-:-:S05]  /*3b30*/  IMAD.WIDE R16, R4, 0x4, R16 ;  /* 0x0000000404107825 */ /* 0x004fca00078e0210 */
[----:B------:R-:W4:Y:S01]  /*3b40*/  LDG.E R22, desc[UR4][R16.64+0x4] ;  /* 0x0000040410167981 */ /* 0x000f22000c1e1900 */
[----:B-----5:R-:W-:-:S04]  /*3b50*/  IMAD.WIDE R20, R21, 0x4, R18 ;  /* 0x0000000415147825 */ /* 0x020fc800078e0212 */
[----:B----4-:R-:W-:-:S05]  /*3b60*/  IMAD.IADD R3, R3, 0x1, R22 ;  /* 0x0000000103037824 */ /* 0x010fca00078e0216 */
[----:B------:R0:W-:Y:S04]  /*3b70*/  REDG.E.MIN.S32.STRONG.GPU desc[UR4][R20.64], R3 ;  /* 0x000000031400798e */ /* 0x0001e8000c92e304 */
[----:B------:R-:W2:Y:S04]  /*3b80*/  LDG.E R5, desc[UR4][R8.64+0x180] ;  /* 0x0001800408057981 */ /* 0x000ea8000c1e1900 */
[----:B------:R-:W2:Y:S04]  /*3b90*/  LDG.E R22, desc[UR4][R16.64+0x8] ;  /* 0x0000080410167981 */ /* 0x000ea8000c1e1900 */
[----:B------:R-:W4:Y:S01]  /*3ba0*/  LDG.E R23, desc[UR4][R14.64+0x8] ;  /* 0x000008040e177981 */ /* 0x000f22000c1e1900 */
[----:B--2---:R-:W-:Y:S01]  /*3bb0*/  IADD3 R5, PT, PT, R5, R22, RZ ;  /* 0x0000001605057210 */ /* 0x004fe20007ffe0ff */
        /* <DEDUP_REMOVED lines=10> */
[----:B------:R-:W2:Y:S01]  /*3c60*/  LDG.E R3, desc[UR4][R14.64+0x10] ;  /* 0x000010040e037981 */ /* 0x000ea2000c1e1900 */
[----:B----4-:R-:W-:Y:S01]  /*3c70*/  IADD3 R25, PT, PT, R24, R25, RZ ;  /* 0x0000001918197210 */ /* 0x010fe20007ffe0ff */
[----:B--2---:R-:W-:-:S05]  /*3c80*/  IMAD.WIDE R22, R3, 0x4, R18 ;  /* 0x0000000403167825 */ /* 0x004fca00078e0212 */
        /* <DEDUP_REMOVED lines=25> */
[----:B------:R-:W-:-:S07]  /*3e20*/  VIADD R4, R4, 0x8 ;  /* 0x0000000804047836 */ /* 0x000fce0000000000 */
.L_x_49:
[----:B------:R-:W-:Y:S05]  /*3e30*/  BSYNC.RECONVERGENT B0 ;  /* 0x0000000000007941 */ /* 0x000fea0003800200 */
.L_x_48:
[----:B------:R-:W-:Y:S05]  /*3e40*/  @!P1 EXIT ;  /* 0x000000000000994d */ /* 0x000fea0003800000 */
[----:B------:R-:W-:Y:S01]  /*3e50*/  ISETP.GE.U32.AND P0, PT, R0, 0x4, PT ;  /* 0x000000040000780c */ /* 0x000fe20003f06070 */
[----:B------:R-:W-:Y:S01]  /*3e60*/  BSSY.RECONVERGENT B0, `(.L_x_50) ;  /* 0x0000021000007945 */ /* 0x000fe20003800200 */
[----:B------:R-:W-:-:S04]  /*3e70*/  LOP3.LUT R2, R2, 0x3, RZ, 0xc0, !PT ;  /* 0x0000000302027812 */ /* 0x000fc800078ec0ff */
[----:B------:R-:W-:-:S07]  /*3e80*/  ISETP.NE.AND P1, PT, R2, RZ, PT ;  /* 0x000000ff0200720c */ /* 0x000fce0003f25270 */
[----:B------:R-:W-:Y:S06]  /*3e90*/  @!P0 BRA `(.L_x_51) ;  /* 0x0000000000748947 */ /* 0x000fec0003800000 */
[----:B------:R-:W5:Y:S01]  /*3ea0*/  LDC.64 R14, c[0x0][0x390] ;  /* 0x0000e400ff0e7b82 */ /* 0x000f620000000a00 */
[C---:B------:R-:W-:Y:S01]  /*3eb0*/  IMAD.WIDE R6, R4.reuse, 0x4, R6 ;  /* 0x0000000404067825 */ /* 0x040fe200078e0206 */
[----:B------:R-:W3:Y:S04]  /*3ec0*/  LDG.E R0, desc[UR4][R8.64+0x180] ;  /* 0x0001800408007981 */ /* 0x000ee8000c1e1900 */
[----:B--2-4-:R-:W2:Y:S02]  /*3ed0*/  LDG.E R19, desc[UR4][R6.64+0x4] ;  /* 0x0000040406137981 */ /* 0x014ea4000c1e1900 */
[----:B------:R-:W2:Y:S01]  /*3ee0*/  LDC.64 R16, c[0x0][0x3a8] ;  /* 0x0000ea00ff107b82 */ /* 0x000ea20000000a00 */
[----:B-----5:R-:W-:-:S05]  /*3ef0*/  IMAD.WIDE R14, R4, 0x4, R14 ;  /* 0x00000004040e7825 */ /* 0x020fca00078e020e */
[----:B------:R-:W3:Y:S01]  /*3f00*/  LDG.E R3, desc[UR4][R14.64+0x4] ;  /* 0x000004040e037981 */ /* 0x000ee2000c1e1900 */
[----:B--2---:R-:W-:Y:S01]  /*3f10*/  IMAD.WIDE R18, R19, 0x4, R16 ;  /* 0x0000000413127825 */ /* 0x004fe200078e0210 */
[----:B---3--:R-:W-:-:S05]  /*3f20*/  IADD3 R3, PT, PT, R0, R3, RZ ;  /* 0x0000000300037210 */ /* 0x008fca0007ffe0ff */
[----:B------:R2:W-:Y:S04]  /*3f30*/  REDG.E.MIN.S32.STRONG.GPU desc[UR4][R18.64], R3 ;  /* 0x000000031200798e */ /* 0x0005e8000c92e304 */
[----:B------:R-:W3:Y:S04]  /*3f40*/  LDG.E R0, desc[UR4][R8.64+0x180] ;  /* 0x0001800408007981 */ /* 0x000ee8000c1e1900 */
[----:B------:R-:W3:Y:S04]  /*3f50*/  LDG.E R5, desc[UR4][R14.64+0x8] ;  /* 0x000008040e057981 */ /* 0x000ee8000c1e1900 */
[----:B0-----:R-:W4:Y:S01]  /*3f60*/  LDG.E R21, desc[UR4][R6.64+0x8] ;  /* 0x0000080406157981 */ /* 0x001f22000c1e1900 */
[----:B---3--:R-:W-:Y:S01]  /*3f70*/  IADD3 R5, PT, PT, R0, R5, RZ ;  /* 0x0000000500057210 */ /* 0x008fe20007ffe0ff */
[----:B----4-:R-:W-:-:S05]  /*3f80*/  IMAD.WIDE R20, R21, 0x4, R16 ;  /* 0x0000000415147825 */ /* 0x010fca00078e0210 */
        /* <DEDUP_REMOVED lines=8> */
[----:B------:R-:W3:Y:S04]  /*4010*/  LDG.E R23, desc[UR4][R14.64+0x10] ;  /* 0x000010040e177981 */ /* 0x000ee8000c1e1900 */
[----:B------:R-:W3:Y:S01]  /*4020*/  LDG.E R0, desc[UR4][R8.64+0x180] ;  /* 0x0001800408007981 */ /* 0x000ee2000c1e1900 */
[----:B--2---:R-:W-:-:S04]  /*4030*/  IMAD.WIDE R16, R3, 0x4, R16 ;  /* 0x0000000403107825 */ /* 0x004fc800078e0210 */
[----:B---3--:R-:W-:-:S05]  /*4040*/  IMAD.IADD R23, R0, 0x1, R23 ;  /* 0x0000000100177824 */ /* 0x008fca00078e0217 */
[----:B------:R0:W-:Y:S01]  /*4050*/  REDG.E.MIN.S32.STRONG.GPU desc[UR4][R16.64], R23 ;  /* 0x000000171000798e */ /* 0x0001e2000c92e304 */
[----:B------:R-:W-:-:S07]  /*4060*/  IADD3 R4, PT, PT, R4, 0x4, RZ ;  /* 0x0000000404047810 */ /* 0x000fce0007ffe0ff */
.L_x_51:
[----:B------:R-:W-:Y:S05]  /*4070*/  BSYNC.RECONVERGENT B0 ;  /* 0x0000000000007941 */ /* 0x000fea0003800200 */
.L_x_50:
[----:B------:R-:W-:Y:S05]  /*4080*/  @!P1 EXIT ;  /* 0x000000000000994d */ /* 0x000fea0003800000 */
[----:B------:R-:W0:Y:S01]  /*4090*/  LDC.64 R6, c[0x0][0x3a8] ;  /* 0x0000ea00ff067b82 */ /* 0x000e220000000a00 */
[----:B-1----:R-:W-:Y:S01]  /*40a0*/  IADD3 R10, P0, PT, R10, 0x4, RZ ;  /* 0x000000040a0a7810 */ /* 0x002fe20007f1e0ff */
[----:B------:R-:W-:Y:S01]  /*40b0*/  IMAD.MOV R0, RZ, RZ, -R2 ;  /* 0x000000ffff007224 */ /* 0x000fe200078e0a02 */
[----:B---3--:R-:W-:Y:S02]  /*40c0*/  IADD3 R12, P1, PT, R12, 0x4, RZ ;  /* 0x000000040c0c7810 */ /* 0x008fe40007f3e0ff */
[----:B------:R-:W-:Y:S02]  /*40d0*/  IADD3.X R11, PT, PT, RZ, R11, RZ, P0, !PT ;  /* 0x0000000bff0b7210 */ /* 0x000fe400007fe4ff */
[----:B------:R-:W-:-:S09]  /*40e0*/  IADD3.X R13, PT, PT, RZ, R13, RZ, P1, !PT ;  /* 0x0000000dff0d7210 */ /* 0x000fd20000ffe4ff */
.L_x_52:
[C---:B------:R-:W-:Y:S01]  /*40f0*/  IMAD.WIDE R14, R4.reuse, 0x4, R12 ;  /* 0x00000004040e7825 */ /* 0x040fe200078e020c */
[----:B012---:R-:W2:Y:S03]  /*4100*/  LDG.E R5, desc[UR4][R8.64+0x180] ;  /* 0x0001800408057981 */ /* 0x007ea6000c1e1900 */
[----:B------:R-:W-:Y:S02]  /*4110*/  IMAD.WIDE R2, R4, 0x4, R10 ;  /* 0x0000000404027825 */ /* 0x000fe400078e020a */
[----:B------:R-:W2:Y:S04]  /*4120*/  LDG.E R14, desc[UR4][R14.64] ;  /* 0x000000040e0e7981 */ /* 0x000ea8000c1e1900 */
[----:B------:R-:W4:Y:S01]  /*4130*/  LDG.E R3, desc[UR4][R2.64] ;  /* 0x0000000402037981 */ /* 0x000f22000c1e1900 */
[----:B------:R-:W-:-:S04]  /*4140*/  IADD3 R0, PT, PT, R0, 0x1, RZ ;  /* 0x0000000100007810 */ /* 0x000fc80007ffe0ff */
[----:B------:R-:W-:Y:S02]  /*4150*/  ISETP.NE.AND P0, PT, R0, RZ, PT ;  /* 0x000000ff0000720c */ /* 0x000fe40003f05270 */
[----:B------:R-:W-:Y:S02]  /*4160*/  IADD3 R4, PT, PT, R4, 0x1, RZ ;  /* 0x0000000104047810 */ /* 0x000fe40007ffe0ff */
[----:B--2---:R-:W-:Y:S01]  /*4170*/  IADD3 R5, PT, PT, R5, R14, RZ ;  /* 0x0000000e05057210 */ /* 0x004fe20007ffe0ff */
[----:B----4-:R-:W-:-:S05]  /*4180*/  IMAD.WIDE R16, R3, 0x4, R6 ;  /* 0x0000000403107825 */ /* 0x010fca00078e0206 */
[----:B------:R1:W-:Y:S03]  /*4190*/  REDG.E.MIN.S32.STRONG.GPU desc[UR4][R16.64], R5 ;  /* 0x000000051000798e */ /* 0x0003e6000c92e304 */
[----:B------:R-:W-:Y:S05]  /*41a0*/  @P0 BRA `(.L_x_52) ;  /* 0xfffffffc00d00947 */ /* 0x000fea000383ffff */
[----:B------:R-:W-:Y:S05]  /*41b0*/  EXIT ;  /* 0x000000000000794d */ /* 0x000fea0003800000 */
.L_x_53:
        /* <DEDUP_REMOVED lines=12> */
.L_x_55:


//--------------------- .nv.shared.reserved.0     --------------------------
	.section	.nv.shared.reserved.0,"aw",@nobits
	.weak		__nv_reservedSMEM_offset_0_alias
	.size		__nv_reservedSMEM_offset_0_alias, 0, 64
	.other		__nv_reservedSMEM_offset_0_alias,@"STO_CUDA_RESERVED_SHARED STV_DEFAULT"
__nv_reservedSMEM_offset_0_alias:
	.zero		0
	.zero		64


//--------------------- .nv.constant0._Z12SSSP_kernel2PbPiS0_S_i --------------------------
	.section	.nv.constant0._Z12SSSP_kernel2PbPiS0_S_i,"a",@progbits
	.sectionflags	@""
	.align	4
.nv.constant0._Z12SSSP_kernel2PbPiS0_S_i:
	.zero		932


//--------------------- .nv.constant0._Z12SSSP_kernel1PiS_S_PbS_S_i --------------------------
	.section	.nv.constant0._Z12SSSP_kernel1PiS_S_PbS_S_i,"a",@progbits
	.sectionflags	@""
	.align	4
.nv.constant0._Z12SSSP_kernel1PiS_S_PbS_S_i:
	.zero		948


//--------------------- SYMBOLS --------------------------

	.type		.nv.reservedSmem.offset0,@object
	.size		.nv.reservedSmem.offset0,0x4
